//
// Generated by NVIDIA NVVM Compiler
//
// Compiler Build ID: CL-36424714
// Cuda compilation tools, release 13.0, V13.0.88
// Based on NVVM 20.0.0
//

.version 9.0
.target sm_100
.address_size 64

	// .globl	_Z24sgemm_tiled_register_4x4PKfS0_Pfiii
// _ZZ24sgemm_tiled_register_4x4PKfS0_PfiiiE2As has been demoted
// _ZZ24sgemm_tiled_register_4x4PKfS0_PfiiiE2Bs has been demoted

.visible .entry _Z24sgemm_tiled_register_4x4PKfS0_Pfiii(
	.param .u64 .ptr .align 1 _Z24sgemm_tiled_register_4x4PKfS0_Pfiii_param_0,
	.param .u64 .ptr .align 1 _Z24sgemm_tiled_register_4x4PKfS0_Pfiii_param_1,
	.param .u64 .ptr .align 1 _Z24sgemm_tiled_register_4x4PKfS0_Pfiii_param_2,
	.param .u32 _Z24sgemm_tiled_register_4x4PKfS0_Pfiii_param_3,
	.param .u32 _Z24sgemm_tiled_register_4x4PKfS0_Pfiii_param_4,
	.param .u32 _Z24sgemm_tiled_register_4x4PKfS0_Pfiii_param_5
)
{
	.reg .pred 	%p<108>;
	.reg .b32 	%r<96>;
	.reg .b32 	%f<307>;
	.reg .b64 	%rd<45>;
	// demoted variable
	.shared .align 4 .b8 _ZZ24sgemm_tiled_register_4x4PKfS0_PfiiiE2As[1024];
	// demoted variable
	.shared .align 4 .b8 _ZZ24sgemm_tiled_register_4x4PKfS0_PfiiiE2Bs[1024];
	ld.param.u64 	%rd13, [_Z24sgemm_tiled_register_4x4PKfS0_Pfiii_param_0];
	ld.param.u64 	%rd14, [_Z24sgemm_tiled_register_4x4PKfS0_Pfiii_param_1];
	ld.param.u32 	%r35, [_Z24sgemm_tiled_register_4x4PKfS0_Pfiii_param_3];
	ld.param.u32 	%r36, [_Z24sgemm_tiled_register_4x4PKfS0_Pfiii_param_4];
	ld.param.u32 	%r37, [_Z24sgemm_tiled_register_4x4PKfS0_Pfiii_param_5];
	cvta.to.global.u64 	%rd1, %rd13;
	cvta.to.global.u64 	%rd2, %rd14;
	mov.u32 	%r38, %tid.x;
	mov.u32 	%r39, %tid.y;
	shl.b32 	%r1, %r38, 2;
	shl.b32 	%r2, %r39, 2;
	mov.u32 	%r40, %ctaid.y;
	shl.b32 	%r41, %r40, 4;
	add.s32 	%r3, %r41, %r2;
	mov.u32 	%r42, %ctaid.x;
	shl.b32 	%r43, %r42, 4;
	add.s32 	%r4, %r43, %r1;
	setp.lt.s32 	%p1, %r37, 1;
	mov.f32 	%f275, 0f00000000;
	mov.f32 	%f276, %f275;
	mov.f32 	%f277, %f275;
	mov.f32 	%f278, %f275;
	mov.f32 	%f279, %f275;
	mov.f32 	%f280, %f275;
	mov.f32 	%f281, %f275;
	mov.f32 	%f282, %f275;
	mov.f32 	%f283, %f275;
	mov.f32 	%f284, %f275;
	mov.f32 	%f285, %f275;
	mov.f32 	%f286, %f275;
	mov.f32 	%f287, %f275;
	mov.f32 	%f288, %f275;
	mov.f32 	%f289, %f275;
	mov.f32 	%f290, %f275;
	@%p1 bra 	$L__BB0_69;
	mul.lo.s32 	%r5, %r3, %r37;
	shl.b32 	%r45, %r2, 6;
	mov.u32 	%r46, _ZZ24sgemm_tiled_register_4x4PKfS0_PfiiiE2As;
	add.s32 	%r47, %r46, %r45;
	shl.b32 	%r48, %r1, 2;
	add.s32 	%r6, %r47, %r48;
	add.s32 	%r7, %r5, %r37;
	add.s32 	%r8, %r7, %r37;
	add.s32 	%r9, %r8, %r37;
	mov.u32 	%r49, _ZZ24sgemm_tiled_register_4x4PKfS0_PfiiiE2Bs;
	add.s32 	%r50, %r49, %r45;
	add.s32 	%r10, %r50, %r48;
	add.s32 	%r11, %r4, 1;
	add.s32 	%r12, %r4, 2;
	mov.b32 	%r92, 0;
	mov.f32 	%f275, 0f00000000;
	cvt.u64.u32 	%rd20, %r7;
	cvt.u64.u32 	%rd25, %r8;
$L__BB0_2:
	setp.ge.s32 	%p2, %r3, %r35;
	shl.b32 	%r14, %r92, 4;
	add.s32 	%r51, %r14, %r1;
	setp.ge.s32 	%p3, %r51, %r37;
	mov.f32 	%f243, 0f00000000;
	or.pred  	%p4, %p2, %p3;
	@%p4 bra 	$L__BB0_4;
	add.s32 	%r52, %r51, %r5;
	mul.wide.u32 	%rd15, %r52, 4;
	add.s64 	%rd16, %rd1, %rd15;
	ld.global.f32 	%f243, [%rd16];
$L__BB0_4:
	st.shared.f32 	[%r6], %f243;
	add.s32 	%r16, %r51, 1;
	setp.ge.s32 	%p6, %r16, %r37;
	add.s32 	%r53, %r51, %r5;
	mul.wide.u32 	%rd17, %r53, 4;
	add.s64 	%rd3, %rd1, %rd17;
	mov.f32 	%f244, 0f00000000;
	or.pred  	%p7, %p2, %p6;
	@%p7 bra 	$L__BB0_6;
	ld.global.f32 	%f244, [%rd3+4];
$L__BB0_6:
	st.shared.f32 	[%r6+4], %f244;
	add.s32 	%r17, %r51, 2;
	setp.ge.s32 	%p9, %r17, %r37;
	mov.f32 	%f245, 0f00000000;
	or.pred  	%p10, %p2, %p9;
	@%p10 bra 	$L__BB0_8;
	ld.global.f32 	%f245, [%rd3+8];
$L__BB0_8:
	st.shared.f32 	[%r6+8], %f245;
	add.s32 	%r18, %r51, 3;
	setp.ge.s32 	%p12, %r18, %r37;
	mov.f32 	%f246, 0f00000000;
	or.pred  	%p13, %p2, %p12;
	@%p13 bra 	$L__BB0_10;
	ld.global.f32 	%f246, [%rd3+12];
$L__BB0_10:
	add.s32 	%r54, %r3, 1;
	setp.ge.s32 	%p15, %r54, %r35;
	st.shared.f32 	[%r6+12], %f246;
	mov.f32 	%f247, 0f00000000;
	or.pred  	%p16, %p15, %p3;
	@%p16 bra 	$L__BB0_12;
	add.s32 	%r55, %r51, %r7;
	mul.wide.u32 	%rd18, %r55, 4;
	add.s64 	%rd19, %rd1, %rd18;
	ld.global.f32 	%f247, [%rd19];
$L__BB0_12:
	add.s32 	%r56, %r3, 1;
	setp.ge.s32 	%p18, %r56, %r35;
	st.shared.f32 	[%r6+64], %f247;
	cvt.u64.u32 	%rd4, %r51;
	add.s64 	%rd21, %rd4, %rd20;
	shl.b64 	%rd22, %rd21, 2;
	add.s64 	%rd5, %rd1, %rd22;
	mov.f32 	%f248, 0f00000000;
	or.pred  	%p19, %p18, %p6;
	@%p19 bra 	$L__BB0_14;
	ld.global.f32 	%f248, [%rd5+4];
$L__BB0_14:
	add.s32 	%r57, %r3, 1;
	setp.ge.s32 	%p21, %r57, %r35;
	st.shared.f32 	[%r6+68], %f248;
	mov.f32 	%f249, 0f00000000;
	or.pred  	%p22, %p21, %p9;
	@%p22 bra 	$L__BB0_16;
	ld.global.f32 	%f249, [%rd5+8];
$L__BB0_16:
	add.s32 	%r58, %r3, 1;
	setp.ge.s32 	%p24, %r58, %r35;
	st.shared.f32 	[%r6+72], %f249;
	mov.f32 	%f250, 0f00000000;
	or.pred  	%p25, %p24, %p12;
	@%p25 bra 	$L__BB0_18;
	ld.global.f32 	%f250, [%rd5+12];
$L__BB0_18:
	setp.ge.s32 	%p26, %r51, %r37;
	add.s32 	%r59, %r3, 2;
	setp.ge.s32 	%p27, %r59, %r35;
	st.shared.f32 	[%r6+76], %f250;
	mov.f32 	%f251, 0f00000000;
	or.pred  	%p28, %p27, %p26;
	@%p28 bra 	$L__BB0_20;
	add.s32 	%r60, %r51, %r8;
	mul.wide.u32 	%rd23, %r60, 4;
	add.s64 	%rd24, %rd1, %rd23;
	ld.global.f32 	%f251, [%rd24];
$L__BB0_20:
	setp.ge.s32 	%p29, %r16, %r37;
	add.s32 	%r61, %r3, 2;
	setp.ge.s32 	%p30, %r61, %r35;
	st.shared.f32 	[%r6+128], %f251;
	add.s64 	%rd26, %rd4, %rd25;
	shl.b64 	%rd27, %rd26, 2;
	add.s64 	%rd6, %rd1, %rd27;
	mov.f32 	%f252, 0f00000000;
	or.pred  	%p31, %p30, %p29;
	@%p31 bra 	$L__BB0_22;
	ld.global.f32 	%f252, [%rd6+4];
$L__BB0_22:
	setp.ge.s32 	%p32, %r17, %r37;
	add.s32 	%r62, %r3, 2;
	setp.ge.s32 	%p33, %r62, %r35;
	st.shared.f32 	[%r6+132], %f252;
	mov.f32 	%f253, 0f00000000;
	or.pred  	%p34, %p33, %p32;
	@%p34 bra 	$L__BB0_24;
	ld.global.f32 	%f253, [%rd6+8];
$L__BB0_24:
	setp.ge.s32 	%p35, %r18, %r37;
	add.s32 	%r63, %r3, 2;
	setp.ge.s32 	%p36, %r63, %r35;
	st.shared.f32 	[%r6+136], %f253;
	mov.f32 	%f254, 0f00000000;
	or.pred  	%p37, %p36, %p35;
	@%p37 bra 	$L__BB0_26;
	ld.global.f32 	%f254, [%rd6+12];
$L__BB0_26:
	add.s32 	%r64, %r3, 3;
	setp.ge.s32 	%p39, %r64, %r35;
	st.shared.f32 	[%r6+140], %f254;
	mov.f32 	%f255, 0f00000000;
	or.pred  	%p40, %p39, %p26;
	@%p40 bra 	$L__BB0_28;
	add.s32 	%r65, %r51, %r9;
	mul.wide.u32 	%rd28, %r65, 4;
	add.s64 	%rd29, %rd1, %rd28;
	ld.global.f32 	%f255, [%rd29];
$L__BB0_28:
	add.s32 	%r66, %r3, 3;
	setp.ge.s32 	%p42, %r66, %r35;
	st.shared.f32 	[%r6+192], %f255;
	cvt.u64.u32 	%rd30, %r9;
	add.s64 	%rd31, %rd4, %rd30;
	shl.b64 	%rd32, %rd31, 2;
	add.s64 	%rd7, %rd1, %rd32;
	mov.f32 	%f256, 0f00000000;
	or.pred  	%p43, %p42, %p29;
	@%p43 bra 	$L__BB0_30;
	ld.global.f32 	%f256, [%rd7+4];
$L__BB0_30:
	st.shared.f32 	[%r6+196], %f256;
	mov.f32 	%f257, 0f00000000;
	or.pred  	%p46, %p42, %p32;
	@%p46 bra 	$L__BB0_32;
	ld.global.f32 	%f257, [%rd7+8];
$L__BB0_32:
	st.shared.f32 	[%r6+200], %f257;
	mov.f32 	%f258, 0f00000000;
	or.pred  	%p49, %p42, %p35;
	@%p49 bra 	$L__BB0_34;
	ld.global.f32 	%f258, [%rd7+12];
$L__BB0_34:
	setp.ge.s32 	%p50, %r4, %r36;
	st.shared.f32 	[%r6+204], %f258;
	add.s32 	%r19, %r14, %r2;
	setp.ge.s32 	%p51, %r19, %r37;
	mad.lo.s32 	%r20, %r19, %r36, %r51;
	mul.wide.s32 	%rd33, %r20, 4;
	add.s64 	%rd8, %rd2, %rd33;
	mov.f32 	%f259, 0f00000000;
	or.pred  	%p52, %p51, %p50;
	@%p52 bra 	$L__BB0_36;
	ld.global.f32 	%f259, [%rd8];
$L__BB0_36:
	setp.ge.s32 	%p54, %r11, %r36;
	st.shared.f32 	[%r10], %f259;
	mov.f32 	%f260, 0f00000000;
	or.pred  	%p55, %p51, %p54;
	@%p55 bra 	$L__BB0_38;
	ld.global.f32 	%f260, [%rd8+4];
$L__BB0_38:
	setp.ge.s32 	%p57, %r12, %r36;
	st.shared.f32 	[%r10+4], %f260;
	mov.f32 	%f261, 0f00000000;
	or.pred  	%p58, %p51, %p57;
	@%p58 bra 	$L__BB0_40;
	ld.global.f32 	%f261, [%rd8+8];
$L__BB0_40:
	add.s32 	%r69, %r4, 3;
	setp.ge.s32 	%p60, %r69, %r36;
	st.shared.f32 	[%r10+8], %f261;
	mov.f32 	%f262, 0f00000000;
	or.pred  	%p61, %p51, %p60;
	@%p61 bra 	$L__BB0_42;
	ld.global.f32 	%f262, [%rd8+12];
$L__BB0_42:
	st.shared.f32 	[%r10+12], %f262;
	add.s32 	%r21, %r19, 1;
	setp.ge.s32 	%p63, %r21, %r37;
	add.s32 	%r22, %r20, %r36;
	mul.wide.s32 	%rd34, %r22, 4;
	add.s64 	%rd9, %rd2, %rd34;
	mov.f32 	%f263, 0f00000000;
	or.pred  	%p64, %p63, %p50;
	@%p64 bra 	$L__BB0_44;
	ld.global.f32 	%f263, [%rd9];
$L__BB0_44:
	st.shared.f32 	[%r10+64], %f263;
	mov.f32 	%f264, 0f00000000;
	or.pred  	%p67, %p63, %p54;
	@%p67 bra 	$L__BB0_46;
	ld.global.f32 	%f264, [%rd9+4];
$L__BB0_46:
	st.shared.f32 	[%r10+68], %f264;
	mov.f32 	%f265, 0f00000000;
	or.pred  	%p70, %p63, %p57;
	@%p70 bra 	$L__BB0_48;
	ld.global.f32 	%f265, [%rd9+8];
$L__BB0_48:
	st.shared.f32 	[%r10+72], %f265;
	mov.f32 	%f266, 0f00000000;
	or.pred  	%p73, %p63, %p60;
	@%p73 bra 	$L__BB0_50;
	ld.global.f32 	%f266, [%rd9+12];
$L__BB0_50:
	setp.ge.s32 	%p74, %r4, %r36;
	st.shared.f32 	[%r10+76], %f266;
	add.s32 	%r23, %r19, 2;
	setp.ge.s32 	%p75, %r23, %r37;
	add.s32 	%r24, %r22, %r36;
	mul.wide.s32 	%rd35, %r24, 4;
	add.s64 	%rd10, %rd2, %rd35;
	mov.f32 	%f267, 0f00000000;
	or.pred  	%p76, %p75, %p74;
	@%p76 bra 	$L__BB0_52;
	ld.global.f32 	%f267, [%rd10];
$L__BB0_52:
	setp.ge.s32 	%p78, %r11, %r36;
	st.shared.f32 	[%r10+128], %f267;
	mov.f32 	%f268, 0f00000000;
	or.pred  	%p79, %p75, %p78;
	@%p79 bra 	$L__BB0_54;
	ld.global.f32 	%f268, [%rd10+4];
$L__BB0_54:
	setp.ge.s32 	%p81, %r12, %r36;
	st.shared.f32 	[%r10+132], %f268;
	mov.f32 	%f269, 0f00000000;
	or.pred  	%p82, %p75, %p81;
	@%p82 bra 	$L__BB0_56;
	ld.global.f32 	%f269, [%rd10+8];
$L__BB0_56:
	setp.ge.s32 	%p84, %r69, %r36;
	st.shared.f32 	[%r10+136], %f269;
	mov.f32 	%f270, 0f00000000;
	or.pred  	%p85, %p75, %p84;
	@%p85 bra 	$L__BB0_58;
	ld.global.f32 	%f270, [%rd10+12];
$L__BB0_58:
	st.shared.f32 	[%r10+140], %f270;
	add.s32 	%r25, %r19, 3;
	setp.ge.s32 	%p87, %r25, %r37;
	add.s32 	%r72, %r24, %r36;
	mul.wide.s32 	%rd36, %r72, 4;
	add.s64 	%rd11, %rd2, %rd36;
	mov.f32 	%f271, 0f00000000;
	or.pred  	%p88, %p87, %p74;
	@%p88 bra 	$L__BB0_60;
	ld.global.f32 	%f271, [%rd11];
$L__BB0_60:
	st.shared.f32 	[%r10+192], %f271;
	mov.f32 	%f272, 0f00000000;
	or.pred  	%p91, %p87, %p78;
	@%p91 bra 	$L__BB0_62;
	ld.global.f32 	%f272, [%rd11+4];
$L__BB0_62:
	st.shared.f32 	[%r10+196], %f272;
	mov.f32 	%f273, 0f00000000;
	or.pred  	%p94, %p87, %p81;
	@%p94 bra 	$L__BB0_64;
	ld.global.f32 	%f273, [%rd11+8];
$L__BB0_64:
	st.shared.f32 	[%r10+200], %f273;
	mov.f32 	%f274, 0f00000000;
	or.pred  	%p97, %p87, %p84;
	@%p97 bra 	$L__BB0_66;
	ld.global.f32 	%f274, [%rd11+12];
$L__BB0_66:
	mov.u32 	%r75, %tid.y;
	shl.b32 	%r76, %r75, 8;
	mov.u32 	%r77, _ZZ24sgemm_tiled_register_4x4PKfS0_PfiiiE2As;
	add.s32 	%r78, %r76, %r77;
	add.s32 	%r93, %r78, 128;
	mov.u32 	%r79, %tid.x;
	shl.b32 	%r80, %r79, 4;
	mov.u32 	%r81, _ZZ24sgemm_tiled_register_4x4PKfS0_PfiiiE2Bs;
	add.s32 	%r82, %r80, %r81;
	add.s32 	%r94, %r82, 64;
	st.shared.f32 	[%r10+204], %f274;
	bar.sync 	0;
	mov.b32 	%r95, 64;
$L__BB0_67:
	ld.shared.f32 	%f163, [%r93+-128];
	ld.shared.f32 	%f164, [%r94+-64];
	fma.rn.f32 	%f165, %f163, %f164, %f290;
	ld.shared.f32 	%f166, [%r94+-60];
	fma.rn.f32 	%f167, %f163, %f166, %f289;
	ld.shared.f32 	%f168, [%r94+-56];
	fma.rn.f32 	%f169, %f163, %f168, %f288;
	ld.shared.f32 	%f170, [%r94+-52];
	fma.rn.f32 	%f171, %f163, %f170, %f287;
	ld.shared.f32 	%f172, [%r93+-64];
	fma.rn.f32 	%f173, %f172, %f164, %f286;
	fma.rn.f32 	%f174, %f172, %f166, %f285;
	fma.rn.f32 	%f175, %f172, %f168, %f284;
	fma.rn.f32 	%f176, %f172, %f170, %f283;
	ld.shared.f32 	%f177, [%r93];
	fma.rn.f32 	%f178, %f177, %f164, %f282;
	fma.rn.f32 	%f179, %f177, %f166, %f281;
	fma.rn.f32 	%f180, %f177, %f168, %f280;
	fma.rn.f32 	%f181, %f177, %f170, %f279;
	ld.shared.f32 	%f182, [%r93+64];
	fma.rn.f32 	%f183, %f182, %f164, %f278;
	fma.rn.f32 	%f184, %f182, %f166, %f277;
	fma.rn.f32 	%f185, %f182, %f168, %f276;
	fma.rn.f32 	%f186, %f182, %f170, %f275;
	ld.shared.f32 	%f187, [%r93+-124];
	ld.shared.f32 	%f188, [%r94];
	fma.rn.f32 	%f290, %f187, %f188, %f165;
	ld.shared.f32 	%f189, [%r94+4];
	fma.rn.f32 	%f289, %f187, %f189, %f167;
	ld.shared.f32 	%f190, [%r94+8];
	fma.rn.f32 	%f288, %f187, %f190, %f169;
	ld.shared.f32 	%f191, [%r94+12];
	fma.rn.f32 	%f287, %f187, %f191, %f171;
	ld.shared.f32 	%f192, [%r93+-60];
	fma.rn.f32 	%f286, %f192, %f188, %f173;
	fma.rn.f32 	%f285, %f192, %f189, %f174;
	fma.rn.f32 	%f284, %f192, %f190, %f175;
	fma.rn.f32 	%f283, %f192, %f191, %f176;
	ld.shared.f32 	%f193, [%r93+4];
	fma.rn.f32 	%f282, %f193, %f188, %f178;
	fma.rn.f32 	%f281, %f193, %f189, %f179;
	fma.rn.f32 	%f280, %f193, %f190, %f180;
	fma.rn.f32 	%f279, %f193, %f191, %f181;
	ld.shared.f32 	%f194, [%r93+68];
	fma.rn.f32 	%f278, %f194, %f188, %f183;
	fma.rn.f32 	%f277, %f194, %f189, %f184;
	fma.rn.f32 	%f276, %f194, %f190, %f185;
	fma.rn.f32 	%f275, %f194, %f191, %f186;
	add.s32 	%r95, %r95, 128;
	add.s32 	%r94, %r94, 128;
	add.s32 	%r93, %r93, 8;
	setp.ne.s32 	%p98, %r95, 1088;
	@%p98 bra 	$L__BB0_67;
	bar.sync 	0;
	add.s32 	%r92, %r92, 1;
	add.s32 	%r83, %r37, 15;
	shr.u32 	%r84, %r83, 4;
	setp.ne.s32 	%p99, %r92, %r84;
	@%p99 bra 	$L__BB0_2;
$L__BB0_69:
	ld.param.u64 	%rd44, [_Z24sgemm_tiled_register_4x4PKfS0_Pfiii_param_2];
	cvta.to.global.u64 	%rd37, %rd44;
	setp.lt.s32 	%p100, %r3, %r35;
	setp.lt.s32 	%p101, %r4, %r36;
	selp.f32 	%f195, %f290, 0f00000000, %p101;
	selp.f32 	%f196, %f195, 0f00000000, %p100;
	mad.lo.s32 	%r85, %r3, %r36, %r4;
	mul.wide.s32 	%rd38, %r85, 4;
	add.s64 	%rd39, %rd37, %rd38;
	st.global.f32 	[%rd39], %f196;
	add.s32 	%r86, %r4, 1;
	setp.lt.s32 	%p102, %r86, %r36;
	selp.f32 	%f197, %f289, 0f00000000, %p102;
	selp.f32 	%f198, %f197, 0f00000000, %p100;
	st.global.f32 	[%rd39+4], %f198;
	add.s32 	%r87, %r4, 2;
	setp.lt.s32 	%p103, %r87, %r36;
	selp.f32 	%f199, %f288, 0f00000000, %p103;
	selp.f32 	%f200, %f199, 0f00000000, %p100;
	st.global.f32 	[%rd39+8], %f200;
	add.s32 	%r88, %r4, 3;
	setp.lt.s32 	%p104, %r88, %r36;
	selp.f32 	%f201, %f287, 0f00000000, %p104;
	selp.f32 	%f202, %f201, 0f00000000, %p100;
	st.global.f32 	[%rd39+12], %f202;
	add.s32 	%r89, %r3, 1;
	setp.lt.s32 	%p105, %r89, %r35;
	selp.f32 	%f203, %f286, 0f00000000, %p101;
	selp.f32 	%f204, %f203, 0f00000000, %p105;
	mul.wide.s32 	%rd40, %r36, 4;
	add.s64 	%rd41, %rd39, %rd40;
	st.global.f32 	[%rd41], %f204;
	selp.f32 	%f205, %f285, 0f00000000, %p102;
	selp.f32 	%f206, %f205, 0f00000000, %p105;
	st.global.f32 	[%rd41+4], %f206;
	selp.f32 	%f207, %f284, 0f00000000, %p103;
	selp.f32 	%f208, %f207, 0f00000000, %p105;
	st.global.f32 	[%rd41+8], %f208;
	selp.f32 	%f209, %f283, 0f00000000, %p104;
	selp.f32 	%f210, %f209, 0f00000000, %p105;
	st.global.f32 	[%rd41+12], %f210;
	add.s32 	%r90, %r3, 2;
	setp.lt.s32 	%p106, %r90, %r35;
	selp.f32 	%f211, %f282, 0f00000000, %p101;
	selp.f32 	%f212, %f211, 0f00000000, %p106;
	add.s64 	%rd42, %rd41, %rd40;
	st.global.f32 	[%rd42], %f212;
	selp.f32 	%f213, %f281, 0f00000000, %p102;
	selp.f32 	%f214, %f213, 0f00000000, %p106;
	st.global.f32 	[%rd42+4], %f214;
	selp.f32 	%f215, %f280, 0f00000000, %p103;
	selp.f32 	%f216, %f215, 0f00000000, %p106;
	st.global.f32 	[%rd42+8], %f216;
	selp.f32 	%f217, %f279, 0f00000000, %p104;
	selp.f32 	%f218, %f217, 0f00000000, %p106;
	st.global.f32 	[%rd42+12], %f218;
	add.s32 	%r91, %r3, 3;
	setp.lt.s32 	%p107, %r91, %r35;
	selp.f32 	%f219, %f278, 0f00000000, %p101;
	selp.f32 	%f220, %f219, 0f00000000, %p107;
	add.s64 	%rd43, %rd42, %rd40;
	st.global.f32 	[%rd43], %f220;
	selp.f32 	%f221, %f277, 0f00000000, %p102;
	selp.f32 	%f222, %f221, 0f00000000, %p107;
	st.global.f32 	[%rd43+4], %f222;
	selp.f32 	%f223, %f276, 0f00000000, %p103;
	selp.f32 	%f224, %f223, 0f00000000, %p107;
	st.global.f32 	[%rd43+8], %f224;
	selp.f32 	%f225, %f275, 0f00000000, %p104;
	selp.f32 	%f226, %f225, 0f00000000, %p107;
	st.global.f32 	[%rd43+12], %f226;
	ret;

}


// ===== COMPILED SASS (sm_100) =====

	.target	sm_100

	.elftype	@"ET_EXEC"


//--------------------- .note.nv.tkinfo           --------------------------
	.section	.note.nv.tkinfo,"",@"SHT_NOTE"
	.sectionflags	@"SHF_NOTE_NV_TKINFO"
	.tkinfo
        /*0018*/ 	.word	0x00000002
        /*0030*/ 	.string	""
        /*0030*/ 	.string	"ptxas"
        /*0030*/ 	.string	"Cuda compilation tools, release 13.0, V13.0.88"
        /*0030*/ 	.string	"Build cuda_13.0.r13.0/compiler.36424714_0"
        /*0030*/ 	.string	"-arch sm_100 -m 64 "



//--------------------- .note.nv.cuinfo           --------------------------
	.section	.note.nv.cuinfo,"",@"SHT_NOTE"
	.sectionflags	@"SHF_NOTE_NV_CUINFO"
        /*0018*/ 	.short	0x0002
        /*001a*/ 	.short	0x0064
        /*001c*/ 	.short	0x0082
	.zero		2


//--------------------- .nv.info                  --------------------------
	.section	.nv.info,"",@"SHT_CUDA_INFO"
	.align	4


	//----- nvinfo : EIATTR_REGCOUNT
	.align		4
        /*0000*/ 	.byte	0x04, 0x2f
        /*0002*/ 	.short	(.L_1 - .L_0)
	.align		4
.L_0:
        /*0004*/ 	.word	index@(_Z24sgemm_tiled_register_4x4PKfS0_Pfiii)
        /*0008*/ 	.word	0x00000038


	//----- nvinfo : EIATTR_FRAME_SIZE
	.align		4
.L_1:
        /*000c*/ 	.byte	0x04, 0x11
        /*000e*/ 	.short	(.L_3 - .L_2)
	.align		4
.L_2:
        /*0010*/ 	.word	index@(_Z24sgemm_tiled_register_4x4PKfS0_Pfiii)
        /*0014*/ 	.word	0x00000000


	//----- nvinfo : EIATTR_MIN_STACK_SIZE
	.align		4
.L_3:
        /*0018*/ 	.byte	0x04, 0x12
        /*001a*/ 	.short	(.L_5 - .L_4)
	.align		4
.L_4:
        /*001c*/ 	.word	index@(_Z24sgemm_tiled_register_4x4PKfS0_Pfiii)
        /*0020*/ 	.word	0x00000000
.L_5:


//--------------------- .nv.compat                --------------------------
	.section	.nv.compat,"",@"SHT_CUDA_COMPAT_INFO"
	.align	4
        /*0000*/ 	.byte	0x02, 0x09, 0x00, 0x00, 0x02, 0x02, 0x01, 0x00, 0x02, 0x05, 0x05, 0x00, 0x03, 0x07, 0x01, 0x01
        /*0010*/ 	.byte	0x02, 0x03, 0x00, 0x00, 0x02, 0x06, 0x01, 0x00, 0x04, 0x0b, 0x08, 0x00, 0x09, 0x00, 0x00, 0x00
        /*0020*/ 	.byte	0x00, 0x00, 0x00, 0x00


//--------------------- .nv.info._Z24sgemm_tiled_register_4x4PKfS0_Pfiii --------------------------
	.section	.nv.info._Z24sgemm_tiled_register_4x4PKfS0_Pfiii,"",@"SHT_CUDA_INFO"
	.sectionflags	@""
	.align	4


	//----- nvinfo : EIATTR_CUDA_API_VERSION
	.align		4
        /*0000*/ 	.byte	0x04, 0x37
        /*0002*/ 	.short	(.L_7 - .L_6)
.L_6:
        /*0004*/ 	.word	0x00000082


	//----- nvinfo : EIATTR_KPARAM_INFO
	.align		4
.L_7:
        /*0008*/ 	.byte	0x04, 0x17
        /*000a*/ 	.short	(.L_9 - .L_8)
.L_8:
        /*000c*/ 	.word	0x00000000
        /*0010*/ 	.short	0x0005
        /*0012*/ 	.short	0x0020
        /*0014*/ 	.byte	0x00, 0xf0, 0x11, 0x00


	//----- nvinfo : EIATTR_KPARAM_INFO
	.align		4
.L_9:
        /*0018*/ 	.byte	0x04, 0x17
        /*001a*/ 	.short	(.L_11 - .L_10)
.L_10:
        /*001c*/ 	.word	0x00000000
        /*0020*/ 	.short	0x0004
        /*0022*/ 	.short	0x001c
        /*0024*/ 	.byte	0x00, 0xf0, 0x11, 0x00


	//----- nvinfo : EIATTR_KPARAM_INFO
	.align		4
.L_11:
        /*0028*/ 	.byte	0x04, 0x17
        /*002a*/ 	.short	(.L_13 - .L_12)
.L_12:
        /*002c*/ 	.word	0x00000000
        /*0030*/ 	.short	0x0003
        /*0032*/ 	.short	0x0018
        /*0034*/ 	.byte	0x00, 0xf0, 0x11, 0x00


	//----- nvinfo : EIATTR_KPARAM_INFO
	.align		4
.L_13:
        /*0038*/ 	.byte	0x04, 0x17
        /*003a*/ 	.short	(.L_15 - .L_14)
.L_14:
        /*003c*/ 	.word	0x00000000
        /*0040*/ 	.short	0x0002
        /*0042*/ 	.short	0x0010
        /*0044*/ 	.byte	0x00, 0xf5, 0x21, 0x00


	//----- nvinfo : EIATTR_KPARAM_INFO
	.align		4
.L_15:
        /*0048*/ 	.byte	0x04, 0x17
        /*004a*/ 	.short	(.L_17 - .L_16)
.L_16:
        /*004c*/ 	.word	0x00000000
        /*0050*/ 	.short	0x0001
        /*0052*/ 	.short	0x0008
        /*0054*/ 	.byte	0x00, 0xf5, 0x21, 0x00


	//----- nvinfo : EIATTR_KPARAM_INFO
	.align		4
.L_17:
        /*0058*/ 	.byte	0x04, 0x17
        /*005a*/ 	.short	(.L_19 - .L_18)
.L_18:
        /*005c*/ 	.word	0x00000000
        /*0060*/ 	.short	0x0000
        /*0062*/ 	.short	0x0000
        /*0064*/ 	.byte	0x00, 0xf5, 0x21, 0x00


	//----- nvinfo : EIATTR_SPARSE_MMA_MASK
	.align		4
.L_19:
        /*0068*/ 	.byte	0x03, 0x50
        /*006a*/ 	.short	0x0000


	//----- nvinfo : EIATTR_MAXREG_COUNT
	.align		4
        /*006c*/ 	.byte	0x03, 0x1b
        /*006e*/ 	.short	0x00ff


	//----- nvinfo : EIATTR_NUM_BARRIERS
	.align		4
        /*0070*/ 	.byte	0x02, 0x4c
        /*0072*/ 	.byte	0x01
	.zero		1


	//----- nvinfo : EIATTR_MERCURY_ISA_VERSION
	.align		4
        /*0074*/ 	.byte	0x03, 0x5f
        /*0076*/ 	.short	0x0101


	//----- nvinfo : EIATTR_VRC_CTA_INIT_COUNT
	.align		4
        /*0078*/ 	.byte	0x02, 0x4a
	.zero		1
	.zero		1


	//----- nvinfo : EIATTR_EXIT_INSTR_OFFSETS
	.align		4
        /*007c*/ 	.byte	0x04, 0x1c
        /*007e*/ 	.short	(.L_21 - .L_20)


	//   ....[0]....
.L_20:
        /*0080*/ 	.word	0x00001c20


	//----- nvinfo : EIATTR_CBANK_PARAM_SIZE
	.align		4
.L_21:
        /*0084*/ 	.byte	0x03, 0x19
        /*0086*/ 	.short	0x0024


	//----- nvinfo : EIATTR_PARAM_CBANK
	.align		4
        /*0088*/ 	.byte	0x04, 0x0a
        /*008a*/ 	.short	(.L_23 - .L_22)
	.align		4
.L_22:
        /*008c*/ 	.word	index@(.nv.constant0._Z24sgemm_tiled_register_4x4PKfS0_Pfiii)
        /*0090*/ 	.short	0x0380
        /*0092*/ 	.short	0x0024


	//----- nvinfo : EIATTR_SW_WAR
	.align		4
.L_23:
        /*0094*/ 	.byte	0x04, 0x36
        /*0096*/ 	.short	(.L_25 - .L_24)
.L_24:
        /*0098*/ 	.word	0x00000008
.L_25:


//--------------------- .nv.callgraph             --------------------------
	.section	.nv.callgraph,"",@"SHT_CUDA_CALLGRAPH"
	.align	4
	.sectionentsize	8
	.align		4
        /*0000*/ 	.word	0x00000000
	.align		4
        /*0004*/ 	.word	0xffffffff
	.align		4
        /*0008*/ 	.word	0x00000000
	.align		4
        /*000c*/ 	.word	0xfffffffe
	.align		4
        /*0010*/ 	.word	0x00000000
	.align		4
        /*0014*/ 	.word	0xfffffffd
	.align		4
        /*0018*/ 	.word	0x00000000
	.align		4
        /*001c*/ 	.word	0xfffffffc


//--------------------- .text._Z24sgemm_tiled_register_4x4PKfS0_Pfiii --------------------------
	.section	.text._Z24sgemm_tiled_register_4x4PKfS0_Pfiii,"ax",@progbits
	.align	128
        .global         _Z24sgemm_tiled_register_4x4PKfS0_Pfiii
        .type           _Z24sgemm_tiled_register_4x4PKfS0_Pfiii,@function
        .size           _Z24sgemm_tiled_register_4x4PKfS0_Pfiii,(.L_x_4 - _Z24sgemm_tiled_register_4x4PKfS0_Pfiii)
        .other          _Z24sgemm_tiled_register_4x4PKfS0_Pfiii,@"STO_CUDA_ENTRY STV_DEFAULT"
_Z24sgemm_tiled_register_4x4PKfS0_Pfiii:
.text._Z24sgemm_tiled_register_4x4PKfS0_Pfiii:
[----:B------:R-:W-:Y:S08]  /*0000*/  LDC R1, c[0x0][0x37c] ;  /* 0x0000df00ff017b82 */ /* 0x000ff00000000800 */
[----:B------:R-:W0:Y:S01]  /*0010*/  LDC R7, c[0x0][0x3a0] ;  /* 0x0000e800ff077b82 */ /* 0x000e220000000800 */
[----:B------:R-:W1:Y:S01]  /*0020*/  S2R R3, SR_TID.X ;  /* 0x0000000000037919 */ /* 0x000e620000002100 */
[----:B------:R-:W2:Y:S01]  /*0030*/  LDCU.64 UR8, c[0x0][0x358] ;  /* 0x00006b00ff0877ac */ /* 0x000ea20008000a00 */
[----:B------:R-:W-:Y:S01]  /*0040*/  HFMA2 R50, -RZ, RZ, 0, 0 ;  /* 0x00000000ff327431 */ /* 0x000fe200000001ff */
[----:B------:R-:W-:Y:S01]  /*0050*/  CS2R R34, SRZ ;  /* 0x0000000000227805 */ /* 0x000fe2000001ff00 */
[----:B------:R-:W3:Y:S01]  /*0060*/  S2R R6, SR_TID.Y ;  /* 0x0000000000067919 */ /* 0x000ee20000002200 */
[----:B------:R-:W-:-:S02]  /*0070*/  CS2R R32, SRZ ;  /* 0x0000000000207805 */ /* 0x000fc4000001ff00 */
[----:B------:R-:W-:Y:S02]  /*0080*/  CS2R R46, SRZ ;  /* 0x00000000002e7805 */ /* 0x000fe4000001ff00 */
[----:B------:R-:W-:Y:S01]  /*0090*/  CS2R R48, SRZ ;  /* 0x0000000000307805 */ /* 0x000fe2000001ff00 */
[----:B------:R-:W4:Y:S01]  /*00a0*/  S2R R40, SR_CTAID.Y ;  /* 0x0000000000287919 */ /* 0x000f220000002600 */
[----:B------:R-:W-:Y:S02]  /*00b0*/  CS2R R30, SRZ ;  /* 0x00000000001e7805 */ /* 0x000fe4000001ff00 */
[----:B------:R-:W-:Y:S02]  /*00c0*/  MOV R43, RZ ;  /* 0x000000ff002b7202 */ /* 0x000fe40000000f00 */
[----:B------:R-:W-:Y:S01]  /*00d0*/  CS2R R44, SRZ ;  /* 0x00000000002c7805 */ /* 0x000fe2000001ff00 */
[----:B------:R-:W5:Y:S01]  /*00e0*/  S2R R39, SR_CTAID.X ;  /* 0x0000000000277919 */ /* 0x000f620000002500 */
[----:B------:R-:W-:-:S02]  /*00f0*/  CS2R R28, SRZ ;  /* 0x00000000001c7805 */ /* 0x000fc4000001ff00 */
[----:B0-----:R-:W-:Y:S01]  /*0100*/  ISETP.GE.AND P0, PT, R7, 0x1, PT ;  /* 0x000000010700780c */ /* 0x001fe20003f06270 */
[----:B-1----:R-:W-:Y:S01]  /*0110*/  IMAD.SHL.U32 R42, R3, 0x4, RZ ;  /* 0x00000004032a7824 */ /* 0x002fe200078e00ff */
[----:B---3--:R-:W-:-:S04]  /*0120*/  SHF.L.U32 R41, R6, 0x2, RZ ;  /* 0x0000000206297819 */ /* 0x008fc800000006ff */
[----:B----4-:R-:W-:Y:S02]  /*0130*/  LEA R40, R40, R41, 0x4 ;  /* 0x0000002928287211 */ /* 0x010fe400078e20ff */
[----:B-----5:R-:W-:-:S05]  /*0140*/  LEA R39, R39, R42, 0x4 ;  /* 0x0000002a27277211 */ /* 0x020fca00078e20ff */
[----:B--2---:R-:W-:Y:S05]  /*0150*/  @!P0 BRA `(.L_x_0) ;  /* 0x00000014009c8947 */ /* 0x004fea0003800000 */
[----:B------:R-:W0:Y:S01]  /*0160*/  S2UR UR6, SR_CgaCtaId ;  /* 0x00000000000679c3 */ /* 0x000e220000008800 */
[----:B------:R-:W-:Y:S01]  /*0170*/  UMOV UR4, 0x400 ;  /* 0x0000040000047882 */ /* 0x000fe20000000000 */
[-C--:B------:R-:W-:Y:S01]  /*0180*/  IMAD R37, R40, R7.reuse, R7 ;  /* 0x0000000728257224 */ /* 0x080fe200078e0207 */
[----:B------:R-:W-:Y:S01]  /*0190*/  UIADD3 UR5, UPT, UPT, UR4, 0x400, URZ ;  /* 0x0000040004057890 */ /* 0x000fe2000fffe0ff */
[----:B------:R-:W-:Y:S01]  /*01a0*/  IADD3 R2, PT, PT, R39, 0x1, RZ ;  /* 0x0000000127027810 */ /* 0x000fe20007ffe0ff */
[----:B------:R-:W-:Y:S01]  /*01b0*/  IMAD.MOV.U32 R4, RZ, RZ, RZ ;  /* 0x000000ffff047224 */ /* 0x000fe200078e00ff */
[----:B------:R-:W-:Y:S02]  /*01c0*/  MOV R35, RZ ;  /* 0x000000ff00237202 */ /* 0x000fe40000000f00 */
[----:B------:R-:W-:-:S04]  /*01d0*/  IADD3 R36, PT, PT, R37, R7, RZ ;  /* 0x0000000725247210 */ /* 0x000fc80007ffe0ff */
[----:B------:R-:W-:Y:S01]  /*01e0*/  IADD3 R7, PT, PT, R36, R7, RZ ;  /* 0x0000000724077210 */ /* 0x000fe20007ffe0ff */
[----:B0-----:R-:W-:Y:S02]  /*01f0*/  ULEA UR4, UR6, UR4, 0x18 ;  /* 0x0000000406047291 */ /* 0x001fe4000f8ec0ff */
[----:B------:R-:W-:-:S04]  /*0200*/  ULEA UR5, UR6, UR5, 0x18 ;  /* 0x0000000506057291 */ /* 0x000fc8000f8ec0ff */
[C---:B------:R-:W-:Y:S02]  /*0210*/  LEA R38, R6.reuse, UR4, 0x8 ;  /* 0x0000000406267c11 */ /* 0x040fe4000f8e40ff */
[----:B------:R-:W-:Y:S02]  /*0220*/  LEA R6, R6, UR5, 0x8 ;  /* 0x0000000506067c11 */ /* 0x000fe4000f8e40ff */
[----:B------:R-:W-:-:S03]  /*0230*/  LEA R38, R3, R38, 0x4 ;  /* 0x0000002603267211 */ /* 0x000fc600078e20ff */
[----:B------:R-:W-:Y:S01]  /*0240*/  IMAD R6, R3, 0x10, R6 ;  /* 0x0000001003067824 */ /* 0x000fe200078e0206 */
[----:B------:R-:W-:-:S07]  /*0250*/  IADD3 R3, PT, PT, R39, 0x2, RZ ;  /* 0x0000000227037810 */ /* 0x000fce0007ffe0ff */
.L_x_2:
[----:B------:R-:W0:Y:S01]  /*0260*/  LDCU UR4, c[0x0][0x3a0] ;  /* 0x00007400ff0477ac */ /* 0x000e220008000800 */
[----:B------:R-:W1:Y:S01]  /*0270*/  LDC.64 R10, c[0x0][0x380] ;  /* 0x0000e000ff0a7b82 */ /* 0x000e620000000a00 */
[----:B------:R-:W-:Y:S02]  /*0280*/  LEA R16, R4, R42, 0x4 ;  /* 0x0000002a04107211 */ /* 0x000fe400078e20ff */
[----:B------:R-:W-:Y:S01]  /*0290*/  CS2R R18, SRZ ;  /* 0x0000000000127805 */ /* 0x000fe2000001ff00 */
[----:B------:R-:W2:Y:S01]  /*02a0*/  LDCU UR5, c[0x0][0x398] ;  /* 0x00007300ff0577ac */ /* 0x000ea20008000800 */
[C---:B------:R-:W-:Y:S01]  /*02b0*/  IADD3 R5, PT, PT, R16.reuse, 0x3, RZ ;  /* 0x0000000310057810 */ /* 0x040fe20007ffe0ff */
[----:B------:R-:W-:Y:S01]  /*02c0*/  VIADD R0, R16, 0x1 ;  /* 0x0000000110007836 */ /* 0x000fe20000000000 */
[----:B------:R-:W3:Y:S01]  /*02d0*/  LDCU.64 UR6, c[0x0][0x380] ;  /* 0x00007000ff0677ac */ /* 0x000ee20008000a00 */
[C---:B------:R-:W-:Y:S02]  /*02e0*/  IADD3 R17, PT, PT, R40.reuse, 0x1, RZ ;  /* 0x0000000128117810 */ /* 0x040fe40007ffe0ff */
[----:B------:R-:W-:Y:S01]  /*02f0*/  CS2R R14, SRZ ;  /* 0x00000000000e7805 */ /* 0x000fe2000001ff00 */
[C---:B------:R-:W-:Y:S01]  /*0300*/  VIADD R23, R40.reuse, 0x2 ;  /* 0x0000000228177836 */ /* 0x040fe20000000000 */
[----:B------:R-:W-:Y:S01]  /*0310*/  IADD3 R24, PT, PT, R40, 0x3, RZ ;  /* 0x0000000328187810 */ /* 0x000fe20007ffe0ff */
[----:B------:R-:W4:Y:S01]  /*0320*/  LDCU UR10, c[0x0][0x39c] ;  /* 0x00007380ff0a77ac */ /* 0x000f220008000800 */
[----:B0-----:R-:W-:Y:S01]  /*0330*/  ISETP.GE.AND P3, PT, R16, UR4, PT ;  /* 0x0000000410007c0c */ /* 0x001fe2000bf66270 */
[----:B------:R-:W-:Y:S01]  /*0340*/  IMAD R21, R40, UR4, R16 ;  /* 0x0000000428157c24 */ /* 0x000fe2000f8e0210 */
[----:B------:R-:W-:-:S02]  /*0350*/  ISETP.GE.AND P2, PT, R0, UR4, PT ;  /* 0x0000000400007c0c */ /* 0x000fc4000bf46270 */
[----:B--2---:R-:W-:Y:S02]  /*0360*/  ISETP.GE.OR P0, PT, R40, UR5, P3 ;  /* 0x0000000528007c0c */ /* 0x004fe40009f06670 */
[----:B------:R-:W-:Y:S01]  /*0370*/  IADD3 R0, PT, PT, R16, 0x2, RZ ;  /* 0x0000000210007810 */ /* 0x000fe20007ffe0ff */
[----:B-1----:R-:W-:Y:S01]  /*0380*/  IMAD.WIDE.U32 R20, R21, 0x4, R10 ;  /* 0x0000000415147825 */ /* 0x002fe200078e000a */
[----:B------:R-:W-:-:S09]  /*0390*/  ISETP.GE.OR P4, PT, R40, UR5, P2 ;  /* 0x0000000528007c0c */ /* 0x000fd20009786670 */
[----:B------:R-:W2:Y:S01]  /*03a0*/  @!P0 LDG.E R19, desc[UR8][R20.64] ;  /* 0x0000000814138981 */ /* 0x000ea2000c1e1900 */
[----:B------:R-:W-:Y:S01]  /*03b0*/  ISETP.GE.AND P0, PT, R5, UR4, PT ;  /* 0x0000000405007c0c */ /* 0x000fe2000bf06270 */
[----:B------:R-:W-:Y:S01]  /*03c0*/  HFMA2 R5, -RZ, RZ, 0, 0 ;  /* 0x00000000ff057431 */ /* 0x000fe200000001ff */
[----:B------:R-:W-:Y:S01]  /*03d0*/  ISETP.GE.AND P1, PT, R0, UR4, PT ;  /* 0x0000000400007c0c */ /* 0x000fe2000bf26270 */
[----:B------:R-:W5:Y:S01]  /*03e0*/  @!P4 LDG.E R18, desc[UR8][R20.64+0x4] ;  /* 0x000004081412c981 */ /* 0x000f62000c1e1900 */
[C---:B------:R-:W-:Y:S01]  /*03f0*/  ISETP.GE.OR P6, PT, R40.reuse, UR5, P0 ;  /* 0x0000000528007c0c */ /* 0x040fe200087c6670 */
[----:B------:R-:W-:Y:S01]  /*0400*/  IMAD.MOV.U32 R0, RZ, RZ, RZ ;  /* 0x000000ffff007224 */ /* 0x000fe200078e00ff */
[----:B------:R-:W-:Y:S02]  /*0410*/  ISETP.GE.OR P5, PT, R40, UR5, P1 ;  /* 0x0000000528007c0c */ /* 0x000fe40008fa6670 */
[----:B------:R-:W-:-:S09]  /*0420*/  ISETP.GE.OR P4, PT, R17, UR5, P3 ;  /* 0x0000000511007c0c */ /* 0x000fd20009f86670 */
[----:B------:R-:W5:Y:S04]  /*0430*/  @!P6 LDG.E R5, desc[UR8][R20.64+0xc] ;  /* 0x00000c081405e981 */ /* 0x000f68000c1e1900 */
[----:B------:R0:W5:Y:S01]  /*0440*/  @!P5 LDG.E R0, desc[UR8][R20.64+0x8] ;  /* 0x000008081400d981 */ /* 0x000162000c1e1900 */
[----:B------:R-:W-:Y:S02]  /*0450*/  IADD3 R9, P5, PT, R37, R16, RZ ;  /* 0x0000001025097210 */ /* 0x000fe40007fbe0ff */
[----:B------:R-:W-:Y:S02]  /*0460*/  ISETP.GE.OR P6, PT, R17, UR5, P2 ;  /* 0x0000000511007c0c */ /* 0x000fe400097c6670 */
[----:B------:R-:W-:Y:S02]  /*0470*/  IADD3.X R22, PT, PT, RZ, RZ, RZ, P5, !PT ;  /* 0x000000ffff167210 */ /* 0x000fe40002ffe4ff */
[----:B---3--:R-:W-:-:S02]  /*0480*/  LEA R8, P5, R9, UR6, 0x2 ;  /* 0x0000000609087c11 */ /* 0x008fc4000f8a10ff */
[----:B------:R-:W-:Y:S02]  /*0490*/  @!P4 IADD3 R13, PT, PT, R37, R16, RZ ;  /* 0x00000010250dc210 */ /* 0x000fe40007ffe0ff */
[----:B------:R-:W-:Y:S02]  /*04a0*/  LEA.HI.X R9, R9, UR7, R22, 0x2, P5 ;  /* 0x0000000709097c11 */ /* 0x000fe4000a8f1416 */
[----:B------:R-:W-:Y:S01]  /*04b0*/  ISETP.GE.OR P5, PT, R17, UR5, P1 ;  /* 0x0000000511007c0c */ /* 0x000fe20008fa6670 */
[----:B------:R-:W-:Y:S02]  /*04c0*/  @!P4 IMAD.WIDE.U32 R12, R13, 0x4, R10 ;  /* 0x000000040d0cc825 */ /* 0x000fe400078e000a */
[----:B------:R-:W3:Y:S01]  /*04d0*/  @!P6 LDG.E R15, desc[UR8][R8.64+0x4] ;  /* 0x00000408080fe981 */ /* 0x000ee2000c1e1900 */
[----:B------:R-:W-:Y:S02]  /*04e0*/  ISETP.GE.OR P6, PT, R17, UR5, P0 ;  /* 0x0000000511007c0c */ /* 0x000fe400087c6670 */
[----:B0-----:R-:W-:Y:S01]  /*04f0*/  CS2R R20, SRZ ;  /* 0x0000000000147805 */ /* 0x001fe2000001ff00 */
[----:B------:R0:W3:Y:S01]  /*0500*/  @!P4 LDG.E R14, desc[UR8][R12.64] ;  /* 0x000000080c0ec981 */ /* 0x0000e2000c1e1900 */
[----:B------:R-:W-:-:S02]  /*0510*/  ISETP.GE.OR P4, PT, R23, UR5, P3 ;  /* 0x0000000517007c0c */ /* 0x000fc40009f86670 */
[----:B------:R-:W-:-:S03]  /*0520*/  MOV R17, RZ ;  /* 0x000000ff00117202 */ /* 0x000fc60000000f00 */
[----:B------:R-:W3:Y:S01]  /*0530*/  @!P5 LDG.E R20, desc[UR8][R8.64+0x8] ;  /* 0x000008080814d981 */ /* 0x000ee2000c1e1900 */
[----:B------:R-:W-:-:S03]  /*0540*/  IADD3 R22, P5, PT, R36, R16, RZ ;  /* 0x0000001024167210 */ /* 0x000fc60007fbe0ff */
[----:B------:R1:W3:Y:S01]  /*0550*/  @!P6 LDG.E R17, desc[UR8][R8.64+0xc] ;  /* 0x00000c080811e981 */ /* 0x0002e2000c1e1900 */
[----:B------:R-:W-:Y:S02]  /*0560*/  ISETP.GE.OR P6, PT, R23, UR5, P2 ;  /* 0x0000000517007c0c */ /* 0x000fe400097c6670 */
[----:B------:R-:W-:Y:S02]  /*0570*/  IADD3.X R25, PT, PT, RZ, RZ, RZ, P5, !PT ;  /* 0x000000ffff197210 */ /* 0x000fe40002ffe4ff */
[----:B0-----:R-:W-:Y:S02]  /*0580*/  @!P4 IADD3 R13, PT, PT, R36, R16, RZ ;  /* 0x00000010240dc210 */ /* 0x001fe40007ffe0ff */
[----:B-1----:R-:W-:-:S03]  /*0590*/  LEA R8, P5, R22, UR6, 0x2 ;  /* 0x0000000616087c11 */ /* 0x002fc6000f8a10ff */
[----:B------:R-:W-:Y:S01]  /*05a0*/  @!P4 IMAD.WIDE.U32 R12, R13, 0x4, R10 ;  /* 0x000000040d0cc825 */ /* 0x000fe200078e000a */
[----:B------:R-:W-:-:S03]  /*05b0*/  LEA.HI.X R9, R22, UR7, R25, 0x2, P5 ;  /* 0x0000000716097c11 */ /* 0x000fc6000a8f1419 */
[----:B------:R-:W-:Y:S01]  /*05c0*/  IMAD.MOV.U32 R22, RZ, RZ, RZ ;  /* 0x000000ffff167224 */ /* 0x000fe200078e00ff */
[----:B------:R-:W-:Y:S01]  /*05d0*/  ISETP.GE.OR P5, PT, R23, UR5, P0 ;  /* 0x0000000517007c0c */ /* 0x000fe200087a6670 */
[----:B------:R0:W3:Y:S04]  /*05e0*/  @!P4 LDG.E R21, desc[UR8][R12.64] ;  /* 0x000000080c15c981 */ /* 0x0000e8000c1e1900 */
[----:B------:R-:W3:Y:S01]  /*05f0*/  @!P6 LDG.E R22, desc[UR8][R8.64+0x4] ;  /* 0x000004080816e981 */ /* 0x000ee2000c1e1900 */
[----:B0-----:R-:W-:-:S07]  /*0600*/  CS2R R12, SRZ ;  /* 0x00000000000c7805 */ /* 0x001fce000001ff00 */
[----:B------:R-:W3:Y:S01]  /*0610*/  @!P5 LDG.E R13, desc[UR8][R8.64+0xc] ;  /* 0x00000c08080dd981 */ /* 0x000ee2000c1e1900 */
[----:B------:R-:W-:Y:S02]  /*0620*/  ISETP.GE.OR P3, PT, R24, UR5, P3 ;  /* 0x0000000518007c0c */ /* 0x000fe40009f66670 */
[----:B------:R-:W-:-:S11]  /*0630*/  ISETP.GE.OR P4, PT, R23, UR5, P1 ;  /* 0x0000000517007c0c */ /* 0x000fd60008f86670 */
[----:B------:R-:W-:Y:S02]  /*0640*/  @!P3 IADD3 R23, PT, PT, R7, R16, RZ ;  /* 0x000000100717b210 */ /* 0x000fe40007ffe0ff */
[----:B------:R-:W-:Y:S01]  /*0650*/  ISETP.GE.OR P2, PT, R24, UR5, P2 ;  /* 0x0000000518007c0c */ /* 0x000fe20009746670 */
[----:B------:R-:W3:Y:S02]  /*0660*/  @!P4 LDG.E R12, desc[UR8][R8.64+0x8] ;  /* 0x00000808080cc981 */ /* 0x000ee4000c1e1900 */
[----:B------:R-:W-:-:S04]  /*0670*/  @!P3 IMAD.WIDE.U32 R10, R23, 0x4, R10 ;  /* 0x00000004170ab825 */ /* 0x000fc800078e000a */
[----:B------:R-:W-:Y:S01]  /*0680*/  HFMA2 R23, -RZ, RZ, 0, 0 ;  /* 0x00000000ff177431 */ /* 0x000fe200000001ff */
[C---:B------:R-:W-:Y:S02]  /*0690*/  ISETP.GE.OR P1, PT, R24.reuse, UR5, P1 ;  /* 0x0000000518007c0c */ /* 0x040fe40008f26670 */
[----:B------:R-:W-:-:S03]  /*06a0*/  ISETP.GE.OR P0, PT, R24, UR5, P0 ;  /* 0x0000000518007c0c */ /* 0x000fc60008706670 */
[----:B------:R0:W3:Y:S01]  /*06b0*/  @!P3 LDG.E R23, desc[UR8][R10.64] ;  /* 0x000000080a17b981 */ /* 0x0000e2000c1e1900 */
[----:B------:R-:W-:Y:S01]  /*06c0*/  IADD3 R25, P3, PT, R7, R16, RZ ;  /* 0x0000001007197210 */ /* 0x000fe20007f7e0ff */
[----:B0-----:R-:W0:Y:S04]  /*06d0*/  LDC.64 R10, c[0x0][0x388] ;  /* 0x0000e200ff0a7b82 */ /* 0x001e280000000a00 */
[----:B------:R-:W-:Y:S01]  /*06e0*/  IMAD.X R24, RZ, RZ, RZ, P3 ;  /* 0x000000ffff187224 */ /* 0x000fe200018e06ff */
[C---:B------:R-:W-:Y:S02]  /*06f0*/  LEA R8, P3, R25.reuse, UR6, 0x2 ;  /* 0x0000000619087c11 */ /* 0x040fe4000f8610ff */
[----:B------:R-:W-:Y:S02]  /*0700*/  MOV R26, RZ ;  /* 0x000000ff001a7202 */ /* 0x000fe40000000f00 */
[----:B------:R-:W-:-:S02]  /*0710*/  LEA.HI.X R9, R25, UR7, R24, 0x2, P3 ;  /* 0x0000000719097c11 */ /* 0x000fc400098f1418 */
[C---:B----4-:R-:W-:Y:S02]  /*0720*/  ISETP.GE.AND P3, PT, R39.reuse, UR10, PT ;  /* 0x0000000a27007c0c */ /* 0x050fe4000bf66270 */
[----:B------:R-:W-:Y:S02]  /*0730*/  IADD3 R27, PT, PT, R39, 0x3, RZ ;  /* 0x00000003271b7810 */ /* 0x000fe40007ffe0ff */
[----:B------:R-:W-:Y:S01]  /*0740*/  CS2R R24, SRZ ;  /* 0x0000000000187805 */ /* 0x000fe2000001ff00 */
[----:B------:R-:W4:Y:S01]  /*0750*/  @!P0 LDG.E R26, desc[UR8][R8.64+0xc] ;  /* 0x00000c08081a8981 */ /* 0x000f22000c1e1900 */
[----:B------:R-:W-:-:S04]  /*0760*/  ISETP.GE.AND P0, PT, R27, UR10, PT ;  /* 0x0000000a1b007c0c */ /* 0x000fc8000bf06270 */
[----:B------:R-:W4:Y:S04]  /*0770*/  @!P2 LDG.E R24, desc[UR8][R8.64+0x4] ;  /* 0x000004080818a981 */ /* 0x000f28000c1e1900 */
[----:B------:R0:W4:Y:S01]  /*0780*/  @!P1 LDG.E R25, desc[UR8][R8.64+0x8] ;  /* 0x0000080808199981 */ /* 0x000122000c1e1900 */
[----:B------:R-:W-:Y:S02]  /*0790*/  ISETP.GE.AND P2, PT, R2, UR10, PT ;  /* 0x0000000a02007c0c */ /* 0x000fe4000bf46270 */
[----:B------:R-:W-:Y:S01]  /*07a0*/  ISETP.GE.AND P1, PT, R3, UR10, PT ;  /* 0x0000000a03007c0c */ /* 0x000fe2000bf26270 */
[----:B------:R-:W-:Y:S01]  /*07b0*/  HFMA2 R53, -RZ, RZ, 0, 0 ;  /* 0x00000000ff357431 */ /* 0x000fe200000001ff */
[----:B--2---:R1:W-:Y:S02]  /*07c0*/  STS [R38], R19 ;  /* 0x0000001326007388 */ /* 0x0043e40000000800 */
[----:B-1----:R-:W-:-:S04]  /*07d0*/  LEA R19, R4, R41, 0x4 ;  /* 0x0000002904137211 */ /* 0x002fc800078e20ff */
[C---:B------:R-:W-:Y:S01]  /*07e0*/  ISETP.GE.OR P6, PT, R19.reuse, UR4, P3 ;  /* 0x0000000413007c0c */ /* 0x040fe20009fc6670 */
[----:B------:R-:W-:Y:S02]  /*07f0*/  IMAD R27, R19, UR10, R16 ;  /* 0x0000000a131b7c24 */ /* 0x000fe4000f8e0210 */
[----:B------:R-:W-:Y:S02]  /*0800*/  IMAD.MOV.U32 R16, RZ, RZ, RZ ;  /* 0x000000ffff107224 */ /* 0x000fe400078e00ff */
[----:B0-----:R-:W-:Y:S01]  /*0810*/  IMAD.WIDE R8, R27, 0x4, R10 ;  /* 0x000000041b087825 */ /* 0x001fe200078e020a */
[----:B-----5:R0:W-:Y:S07]  /*0820*/  STS [R38+0xc], R5 ;  /* 0x00000c0526007388 */ /* 0x0201ee0000000800 */
[----:B------:R-:W2:Y:S01]  /*0830*/  @!P6 LDG.E R16, desc[UR8][R8.64] ;  /* 0x000000080810e981 */ /* 0x000ea2000c1e1900 */
[C---:B------:R-:W-:Y:S01]  /*0840*/  ISETP.GE.OR P6, PT, R19.reuse, UR4, P0 ;  /* 0x0000000413007c0c */ /* 0x040fe200087c6670 */
[----:B0-----:R-:W-:Y:S01]  /*0850*/  HFMA2 R5, -RZ, RZ, 0, 0 ;  /* 0x00000000ff057431 */ /* 0x001fe200000001ff */
[C---:B------:R-:W-:Y:S01]  /*0860*/  ISETP.GE.OR P5, PT, R19.reuse, UR4, P2 ;  /* 0x0000000413007c0c */ /* 0x040fe200097a6670 */
[C---:B------:R-:W-:Y:S01]  /*0870*/  VIADD R51, R19.reuse, 0x1 ;  /* 0x0000000113337836 */ /* 0x040fe20000000000 */
[----:B------:R-:W-:Y:S01]  /*0880*/  ISETP.GE.OR P4, PT, R19, UR4, P1 ;  /* 0x0000000413007c0c */ /* 0x000fe20008f86670 */
[----:B------:R0:W-:Y:S01]  /*0890*/  STS [R38+0x8], R0 ;  /* 0x0000080026007388 */ /* 0x0001e20000000800 */
[----:B------:R-:W-:-:S03]  /*08a0*/  IADD3 R52, PT, PT, R27, UR10, RZ ;  /* 0x0000000a1b347c10 */ /* 0x000fc6000fffe0ff */
[----:B------:R1:W-:Y:S04]  /*08b0*/  STS [R38+0x4], R18 ;  /* 0x0000041226007388 */ /* 0x0003e80000000800 */
[----:B------:R-:W5:Y:S01]  /*08c0*/  @!P6 LDG.E R5, desc[UR8][R8.64+0xc] ;  /* 0x00000c080805e981 */ /* 0x000f62000c1e1900 */
[----:B0-----:R-:W-:Y:S01]  /*08d0*/  HFMA2 R0, -RZ, RZ, 0, 0 ;  /* 0x00000000ff007431 */ /* 0x001fe200000001ff */
[----:B------:R-:W-:Y:S02]  /*08e0*/  ISETP.GE.OR P6, PT, R51, UR4, P3 ;  /* 0x0000000433007c0c */ /* 0x000fe40009fc6670 */
[----:B-1----:R-:W-:Y:S02]  /*08f0*/  MOV R18, RZ ;  /* 0x000000ff00127202 */ /* 0x002fe40000000f00 */
[----:B------:R-:W-:Y:S01]  /*0900*/  MOV R27, RZ ;  /* 0x000000ff001b7202 */ /* 0x000fe20000000f00 */
[----:B------:R-:W5:Y:S04]  /*0910*/  @!P5 LDG.E R0, desc[UR8][R8.64+0x4] ;  /* 0x000004080800d981 */ /* 0x000f68000c1e1900 */
[----:B------:R0:W5:Y:S02]  /*0920*/  @!P4 LDG.E R18, desc[UR8][R8.64+0x8] ;  /* 0x000008080812c981 */ /* 0x000164000c1e1900 */
[----:B0-----:R-:W-:-:S05]  /*0930*/  IMAD.WIDE R8, R52, 0x4, R10 ;  /* 0x0000000434087825 */ /* 0x001fca00078e020a */
[----:B------:R-:W5:Y:S01]  /*0940*/  @!P6 LDG.E R27, desc[UR8][R8.64] ;  /* 0x00000008081be981 */ /* 0x000f62000c1e1900 */
[----:B------:R-:W-:-:S03]  /*0950*/  ISETP.GE.OR P6, PT, R51, UR4, P0 ;  /* 0x0000000433007c0c */ /* 0x000fc600087c6670 */
[----:B---3--:R0:W-:Y:S01]  /*0960*/  STS [R38+0x44], R15 ;  /* 0x0000440f26007388 */ /* 0x0081e20000000800 */
[C---:B------:R-:W-:Y:S02]  /*0970*/  ISETP.GE.OR P5, PT, R51.reuse, UR4, P2 ;  /* 0x0000000433007c0c */ /* 0x040fe400097a6670 */
[----:B------:R-:W-:Y:S01]  /*0980*/  ISETP.GE.OR P4, PT, R51, UR4, P1 ;  /* 0x0000000433007c0c */ /* 0x000fe20008f86670 */
[----:B------:R1:W-:Y:S01]  /*0990*/  STS [R38+0x40], R14 ;  /* 0x0000400e26007388 */ /* 0x0003e20000000800 */
[----:B0-----:R-:W-:Y:S01]  /*09a0*/  IMAD.MOV.U32 R15, RZ, RZ, RZ ;  /* 0x000000ffff0f7224 */ /* 0x001fe200078e00ff */
[----:B-1----:R-:W-:Y:S02]  /*09b0*/  IADD3 R14, PT, PT, R19, 0x2, RZ ;  /* 0x00000002130e7810 */ /* 0x002fe40007ffe0ff */
[----:B------:R0:W-:Y:S01]  /*09c0*/  STS [R38+0x4c], R17 ;  /* 0x00004c1126007388 */ /* 0x0001e20000000800 */
[----:B------:R-:W-:-:S03]  /*09d0*/  MOV R51, RZ ;  /* 0x000000ff00337202 */ /* 0x000fc60000000f00 */
[----:B------:R-:W3:Y:S01]  /*09e0*/  @!P6 LDG.E R15, desc[UR8][R8.64+0xc] ;  /* 0x00000c08080fe981 */ /* 0x000ee2000c1e1900 */
[----:B------:R-:W-:Y:S02]  /*09f0*/  ISETP.GE.OR P6, PT, R14, UR4, P3 ;  /* 0x000000040e007c0c */ /* 0x000fe40009fc6670 */
[----:B------:R-:W-:Y:S01]  /*0a00*/  IADD3 R52, PT, PT, R52, UR10, RZ ;  /* 0x0000000a34347c10 */ /* 0x000fe2000fffe0ff */
[----:B------:R-:W3:Y:S01]  /*0a10*/  @!P5 LDG.E R53, desc[UR8][R8.64+0x4] ;  /* 0x000004080835d981 */ /* 0x000ee2000c1e1900 */
[----:B0-----:R-:W-:-:S03]  /*0a20*/  HFMA2 R17, -RZ, RZ, 0, 0 ;  /* 0x00000000ff117431 */ /* 0x001fc600000001ff */
[----:B------:R0:W3:Y:S01]  /*0a30*/  @!P4 LDG.E R51, desc[UR8][R8.64+0x8] ;  /* 0x000008080833c981 */ /* 0x0000e2000c1e1900 */
[C---:B------:R-:W-:Y:S02]  /*0a40*/  ISETP.GE.OR P5, PT, R14.reuse, UR4, P2 ;  /* 0x000000040e007c0c */ /* 0x040fe400097a6670 */
[----:B------:R-:W-:Y:S01]  /*0a50*/  ISETP.GE.OR P4, PT, R14, UR4, P1 ;  /* 0x000000040e007c0c */ /* 0x000fe20008f86670 */
[----:B0-----:R-:W-:Y:S01]  /*0a60*/  IMAD.WIDE R8, R52, 0x4, R10 ;  /* 0x0000000434087825 */ /* 0x001fe200078e020a */
[----:B------:R0:W-:Y:S04]  /*0a70*/  STS [R38+0x84], R22 ;  /* 0x0000841626007388 */ /* 0x0001e80000000800 */
[----:B------:R-:W3:Y:S01]  /*0a80*/  @!P6 LDG.E R17, desc[UR8][R8.64] ;  /* 0x000000080811e981 */ /* 0x000ee2000c1e1900 */
[----:B------:R-:W-:Y:S01]  /*0a90*/  ISETP.GE.OR P6, PT, R14, UR4, P0 ;  /* 0x000000040e007c0c */ /* 0x000fe200087c6670 */
[----:B0-----:R-:W-:-:S02]  /*0aa0*/  VIADD R22, R19, 0x3 ;  /* 0x0000000313167836 */ /* 0x001fc40000000000 */
[----:B------:R-:W-:Y:S01]  /*0ab0*/  STS [R38+0x48], R20 ;  /* 0x0000481426007388 */ /* 0x000fe20000000800 */
[----:B------:R-:W-:-:S03]  /*0ac0*/  MOV R14, RZ ;  /* 0x000000ff000e7202 */ /* 0x000fc60000000f00 */
[----:B------:R0:W-:Y:S01]  /*0ad0*/  STS [R38+0x80], R21 ;  /* 0x0000801526007388 */ /* 0x0001e20000000800 */
[C---:B------:R-:W-:Y:S02]  /*0ae0*/  ISETP.GE.OR P3, PT, R22.reuse, UR4, P3 ;  /* 0x0000000416007c0c */ /* 0x040fe40009f66670 */
[C---:B------:R-:W-:Y:S01]  /*0af0*/  ISETP.GE.OR P2, PT, R22.reuse, UR4, P2 ;  /* 0x0000000416007c0c */ /* 0x040fe20009746670 */
[----:B------:R1:W-:Y:S01]  /*0b00*/  STS [R38+0x8c], R13 ;  /* 0x00008c0d26007388 */ /* 0x0003e20000000800 */
[C---:B------:R-:W-:Y:S02]  /*0b10*/  ISETP.GE.OR P1, PT, R22.reuse, UR4, P1 ;  /* 0x0000000416007c0c */ /* 0x040fe40008f26670 */
[----:B------:R-:W-:Y:S01]  /*0b20*/  ISETP.GE.OR P0, PT, R22, UR4, P0 ;  /* 0x0000000416007c0c */ /* 0x000fe20008706670 */
[----:B------:R-:W3:Y:S01]  /*0b30*/  @!P4 LDG.E R14, desc[UR8][R8.64+0x8] ;  /* 0x00000808080ec981 */ /* 0x000ee2000c1e1900 */
[----:B------:R-:W-:Y:S02]  /*0b40*/  IADD3 R19, PT, PT, R52, UR10, RZ ;  /* 0x0000000a34137c10 */ /* 0x000fe4000fffe0ff */
[----:B0-----:R-:W-:Y:S01]  /*0b50*/  CS2R R20, SRZ ;  /* 0x0000000000147805 */ /* 0x001fe2000001ff00 */
[----:B-1----:R-:W-:-:S02]  /*0b60*/  HFMA2 R13, -RZ, RZ, 0, 0 ;  /* 0x00000000ff0d7431 */ /* 0x002fc400000001ff */
[----:B------:R-:W-:-:S03]  /*0b70*/  IMAD.WIDE R10, R19, 0x4, R10 ;  /* 0x00000004130a7825 */ /* 0x000fc600078e020a */
[----:B------:R-:W3:Y:S01]  /*0b80*/  @!P5 LDG.E R20, desc[UR8][R8.64+0x4] ;  /* 0x000004080814d981 */ /* 0x000ee2000c1e1900 */
[----:B------:R-:W-:-:S03]  /*0b90*/  MOV R19, RZ ;  /* 0x000000ff00137202 */ /* 0x000fc60000000f00 */
[----:B------:R0:W3:Y:S04]  /*0ba0*/  @!P6 LDG.E R21, desc[UR8][R8.64+0xc] ;  /* 0x00000c080815e981 */ /* 0x0000e8000c1e1900 */
[----:B------:R-:W3:Y:S04]  /*0bb0*/  @!P3 LDG.E R13, desc[UR8][R10.64] ;  /* 0x000000080a0db981 */ /* 0x000ee8000c1e1900 */
[----:B------:R-:W3:Y:S01]  /*0bc0*/  @!P2 LDG.E R19, desc[UR8][R10.64+0x4] ;  /* 0x000004080a13a981 */ /* 0x000ee2000c1e1900 */
[----:B0-----:R-:W-:-:S06]  /*0bd0*/  CS2R R8, SRZ ;  /* 0x0000000000087805 */ /* 0x001fcc000001ff00 */
[----:B------:R-:W3:Y:S04]  /*0be0*/  @!P1 LDG.E R9, desc[UR8][R10.64+0x8] ;  /* 0x000008080a099981 */ /* 0x000ee8000c1e1900 */
[----:B------:R-:W3:Y:S01]  /*0bf0*/  @!P0 LDG.E R8, desc[UR8][R10.64+0xc] ;  /* 0x00000c080a088981 */ /* 0x000ee2000c1e1900 */
[----:B------:R-:W0:Y:S03]  /*0c00*/  S2UR UR6, SR_CgaCtaId ;  /* 0x00000000000679c3 */ /* 0x000e260000008800 */
[----:B------:R1:W-:Y:S01]  /*0c10*/  STS [R38+0x88], R12 ;  /* 0x0000880c26007388 */ /* 0x0003e20000000800 */
[----:B------:R-:W5:Y:S01]  /*0c20*/  S2R R22, SR_TID.X ;  /* 0x0000000000167919 */ /* 0x000f620000002100 */
[----:B-1----:R-:W1:Y:S02]  /*0c30*/  S2R R12, SR_TID.Y ;  /* 0x00000000000c7919 */ /* 0x002e640000002200 */
[----:B------:R-:W-:Y:S04]  /*0c40*/  STS [R38+0xc0], R23 ;  /* 0x0000c01726007388 */ /* 0x000fe80000000800 */
[----:B----4-:R-:W-:Y:S04]  /*0c50*/  STS [R38+0xc4], R24 ;  /* 0x0000c41826007388 */ /* 0x010fe80000000800 */
[----:B------:R-:W-:Y:S04]  /*0c60*/  STS [R38+0xc8], R25 ;  /* 0x0000c81926007388 */ /* 0x000fe80000000800 */
[----:B------:R-:W-:Y:S01]  /*0c70*/  STS [R38+0xcc], R26 ;  /* 0x0000cc1a26007388 */ /* 0x000fe20000000800 */
[----:B------:R-:W-:-:S02]  /*0c80*/  UMOV UR5, 0x400 ;  /* 0x0000040000057882 */ /* 0x000fc40000000000 */
[----:B------:R-:W-:Y:S02]  /*0c90*/  UIADD3 UR7, UPT, UPT, UR5, 0x400, URZ ;  /* 0x0000040005077890 */ /* 0x000fe4000fffe0ff */
[----:B0-----:R-:W-:Y:S02]  /*0ca0*/  ULEA UR5, UR6, UR5, 0x18 ;  /* 0x0000000506057291 */ /* 0x001fe4000f8ec0ff */
[----:B------:R-:W-:-:S04]  /*0cb0*/  ULEA UR7, UR6, UR7, 0x18 ;  /* 0x0000000706077291 */ /* 0x000fc8000f8ec0ff */
[----:B-1----:R-:W-:Y:S01]  /*0cc0*/  LEA R12, R12, UR5, 0x8 ;  /* 0x000000050c0c7c11 */ /* 0x002fe2000f8e40ff */
[----:B------:R-:W-:Y:S01]  /*0cd0*/  UMOV UR5, 0x40 ;  /* 0x0000004000057882 */ /* 0x000fe20000000000 */
[----:B--2---:R-:W-:Y:S04]  /*0ce0*/  STS [R6], R16 ;  /* 0x0000001006007388 */ /* 0x004fe80000000800 */
[----:B-----5:R0:W-:Y:S04]  /*0cf0*/  STS [R6+0xc], R5 ;  /* 0x00000c0506007388 */ /* 0x0201e80000000800 */
[----:B------:R1:W-:Y:S04]  /*0d00*/  STS [R6+0x4], R0 ;  /* 0x0000040006007388 */ /* 0x0003e80000000800 */
[----:B------:R2:W-:Y:S04]  /*0d10*/  STS [R6+0x8], R18 ;  /* 0x0000081206007388 */ /* 0x0005e80000000800 */
[----:B------:R2:W-:Y:S01]  /*0d20*/  STS [R6+0x40], R27 ;  /* 0x0000401b06007388 */ /* 0x0005e20000000800 */
[----:B0-----:R-:W-:-:S03]  /*0d30*/  LEA R5, R22, UR7, 0x4 ;  /* 0x0000000716057c11 */ /* 0x001fc6000f8e20ff */
[----:B---3--:R2:W-:Y:S04]  /*0d40*/  STS [R6+0x4c], R15 ;  /* 0x00004c0f06007388 */ /* 0x0085e80000000800 */
[----:B------:R2:W-:Y:S04]  /*0d50*/  STS [R6+0x44], R53 ;  /* 0x0000443506007388 */ /* 0x0005e80000000800 */
        /* <DEDUP_REMOVED lines=8> */
[----:B------:R2:W-:Y:S01]  /*0de0*/  STS [R6+0xcc], R8 ;  /* 0x0000cc0806007388 */ /* 0x0005e20000000800 */
[----:B-1----:R-:W-:Y:S01]  /*0df0*/  IADD3 R0, PT, PT, R12, 0x80, RZ ;  /* 0x000000800c007810 */ /* 0x002fe20007ffe0ff */
[----:B------:R-:W-:Y:S01]  /*0e00*/  VIADD R5, R5, 0x40 ;  /* 0x0000004005057836 */ /* 0x000fe20000000000 */
[----:B------:R-:W-:Y:S06]  /*0e10*/  BAR.SYNC.DEFER_BLOCKING 0x0 ;  /* 0x0000000000007b1d */ /* 0x000fec0000010000 */
.L_x_1:
[----:B--2---:R-:W-:Y:S01]  /*0e20*/  LDS.128 R20, [R0+-0x80] ;  /* 0xffff800000147984 */ /* 0x004fe20000000c00 */
[----:B------:R-:W-:-:S03]  /*0e30*/  UIADD3 UR5, UPT, UPT, UR5, 0x200, URZ ;  /* 0x0000020005057890 */ /* 0x000fc6000fffe0ff */
[----:B------:R-:W0:Y:S01]  /*0e40*/  LDS.128 R16, [R5+-0x40] ;  /* 0xffffc00005107984 */ /* 0x000e220000000c00 */
[----:B------:R-:W-:-:S03]  /*0e50*/  UISETP.NE.AND UP0, UPT, UR5, 0x440, UPT ;  /* 0x000004400500788c */ /* 0x000fc6000bf05270 */
[----:B------:R-:W1:Y:S04]  /*0e60*/  LDS.128 R24, [R0+-0x40] ;  /* 0xffffc00000187984 */ /* 0x000e680000000c00 */
[----:B------:R-:W2:Y:S04]  /*0e70*/  LDS.128 R8, [R0] ;  /* 0x0000000000087984 */ /* 0x000ea80000000c00 */
[----:B------:R-:W3:Y:S01]  /*0e80*/  LDS.128 R12, [R0+0x40] ;  /* 0x00004000000c7984 */ /* 0x000ee20000000c00 */
[C---:B0-----:R-:W-:Y:S01]  /*0e90*/  FFMA R51, R20.reuse, R16, R30 ;  /* 0x0000001014337223 */ /* 0x041fe2000000001e */
[C---:B------:R-:W-:Y:S01]  /*0ea0*/  FFMA R52, R20.reuse, R17, R29 ;  /* 0x0000001114347223 */ /* 0x040fe2000000001d */
[CC--:B------:R-:W-:Y:S01]  /*0eb0*/  FFMA R53, R20.reuse, R18.reuse, R28 ;  /* 0x0000001214357223 */ /* 0x0c0fe2000000001c */
[----:B------:R-:W-:Y:S01]  /*0ec0*/  FFMA R45, R20, R19, R45 ;  /* 0x00000013142d7223 */ /* 0x000fe2000000002d */
[----:B-1----:R-:W-:Y:S01]  /*0ed0*/  FFMA R20, R24, R18, R31 ;  /* 0x0000001218147223 */ /* 0x002fe2000000001f */
[----:B------:R-:W-:Y:S01]  /*0ee0*/  FFMA R44, R16, R24, R44 ;  /* 0x00000018102c7223 */ /* 0x000fe2000000002c */
[----:B------:R-:W0:Y:S01]  /*0ef0*/  LDS.128 R28, [R5] ;  /* 0x00000000051c7984 */ /* 0x000e220000000c00 */
[C---:B------:R-:W-:Y:S01]  /*0f00*/  FFMA R43, R24.reuse, R17, R43 ;  /* 0x00000011182b7223 */ /* 0x040fe2000000002b */
[----:B------:R-:W-:Y:S01]  /*0f10*/  FFMA R24, R24, R19, R49 ;  /* 0x0000001318187223 */ /* 0x000fe20000000031 */
[----:B--2---:R-:W-:Y:S01]  /*0f20*/  FFMA R48, R16, R8, R48 ;  /* 0x0000000810307223 */ /* 0x004fe20000000030 */
[C---:B------:R-:W-:Y:S01]  /*0f30*/  FFMA R47, R8.reuse, R17, R47 ;  /* 0x00000011082f7223 */ /* 0x040fe2000000002f */
[C---:B------:R-:W-:Y:S01]  /*0f40*/  FFMA R46, R8.reuse, R18, R46 ;  /* 0x00000012082e7223 */ /* 0x040fe2000000002e */
[----:B------:R-:W-:Y:S01]  /*0f50*/  FFMA R50, R8, R19, R50 ;  /* 0x0000001308327223 */ /* 0x000fe20000000032 */
[----:B---3--:R-:W-:Y:S01]  /*0f60*/  FFMA R16, R16, R12, R32 ;  /* 0x0000000c10107223 */ /* 0x008fe20000000020 */
[C---:B------:R-:W-:Y:S01]  /*0f70*/  FFMA R8, R12.reuse, R17, R33 ;  /* 0x000000110c087223 */ /* 0x040fe20000000021 */
[C---:B------:R-:W-:Y:S01]  /*0f80*/  FFMA R49, R12.reuse, R18, R34 ;  /* 0x000000120c317223 */ /* 0x040fe20000000022 */
[----:B------:R-:W-:-:S02]  /*0f90*/  FFMA R12, R12, R19, R35 ;  /* 0x000000130c0c7223 */ /* 0x000fc40000000023 */
[----:B------:R-:W1:Y:S01]  /*0fa0*/  LDS.128 R32, [R5+0x40] ;  /* 0x0000400005207984 */ /* 0x000e620000000c00 */
[C---:B0-----:R-:W-:Y:S01]  /*0fb0*/  FFMA R51, R28.reuse, R21, R51 ;  /* 0x000000151c337223 */ /* 0x041fe20000000033 */
[C---:B------:R-:W-:Y:S01]  /*0fc0*/  FFMA R44, R28.reuse, R25, R44 ;  /* 0x000000191c2c7223 */ /* 0x040fe2000000002c */
[C---:B------:R-:W-:Y:S01]  /*0fd0*/  FFMA R48, R28.reuse, R9, R48 ;  /* 0x000000091c307223 */ /* 0x040fe20000000030 */
[----:B------:R-:W-:Y:S01]  /*0fe0*/  FFMA R28, R28, R13, R16 ;  /* 0x0000000d1c1c7223 */ /* 0x000fe20000000010 */
[CC--:B------:R-:W-:Y:S01]  /*0ff0*/  FFMA R20, R30.reuse, R25.reuse, R20 ;  /* 0x000000191e147223 */ /* 0x0c0fe20000000014 */
[----:B------:R-:W0:Y:S01]  /*1000*/  LDS.128 R16, [R5+0x80] ;  /* 0x0000800005107984 */ /* 0x000e220000000c00 */
[----:B------:R-:W-:Y:S01]  /*1010*/  FFMA R24, R31, R25, R24 ;  /* 0x000000191f187223 */ /* 0x000fe20000000018 */
[C---:B------:R-:W-:Y:S01]  /*1020*/  FFMA R52, R21.reuse, R29, R52 ;  /* 0x0000001d15347223 */ /* 0x040fe20000000034 */
[C---:B------:R-:W-:Y:S01]  /*1030*/  FFMA R53, R21.reuse, R30, R53 ;  /* 0x0000001e15357223 */ /* 0x040fe20000000035 */
[----:B------:R-:W-:Y:S01]  /*1040*/  FFMA R45, R21, R31, R45 ;  /* 0x0000001f152d7223 */ /* 0x000fe2000000002d */
[C---:B------:R-:W-:Y:S01]  /*1050*/  FFMA R43, R29.reuse, R25, R43 ;  /* 0x000000191d2b7223 */ /* 0x040fe2000000002b */
[-C--:B------:R-:W-:Y:S01]  /*1060*/  FFMA R47, R29, R9.reuse, R47 ;  /* 0x000000091d2f7223 */ /* 0x080fe2000000002f */
[CC--:B------:R-:W-:Y:S01]  /*1070*/  FFMA R46, R30.reuse, R9.reuse, R46 ;  /* 0x000000091e2e7223 */ /* 0x0c0fe2000000002e */
[----:B------:R-:W-:Y:S01]  /*1080*/  FFMA R50, R31, R9, R50 ;  /* 0x000000091f327223 */ /* 0x000fe20000000032 */
[-C--:B------:R-:W-:Y:S01]  /*1090*/  FFMA R8, R29, R13.reuse, R8 ;  /* 0x0000000d1d087223 */ /* 0x080fe20000000008 */
[-C--:B------:R-:W-:Y:S01]  /*10a0*/  FFMA R49, R30, R13.reuse, R49 ;  /* 0x0000000d1e317223 */ /* 0x080fe20000000031 */
[----:B------:R-:W-:Y:S01]  /*10b0*/  FFMA R12, R31, R13, R12 ;  /* 0x0000000d1f0c7223 */ /* 0x000fe2000000000c */
[-C--:B-1----:R-:W-:Y:S01]  /*10c0*/  FFMA R20, R34, R26.reuse, R20 ;  /* 0x0000001a22147223 */ /* 0x082fe20000000014 */
[----:B------:R-:W-:Y:S01]  /*10d0*/  FFMA R24, R35, R26, R24 ;  /* 0x0000001a23187223 */ /* 0x000fe20000000018 */
[----:B------:R-:W-:Y:S01]  /*10e0*/  FFMA R51, R32, R22, R51 ;  /* 0x0000001620337223 */ /* 0x000fe20000000033 */
[C---:B------:R-:W-:Y:S01]  /*10f0*/  FFMA R52, R22.reuse, R33, R52 ;  /* 0x0000002116347223 */ /* 0x040fe20000000034 */
[C---:B------:R-:W-:Y:S01]  /*1100*/  FFMA R53, R22.reuse, R34, R53 ;  /* 0x0000002216357223 */ /* 0x040fe20000000035 */
[----:B------:R-:W-:Y:S01]  /*1110*/  FFMA R45, R22, R35, R45 ;  /* 0x00000023162d7223 */ /* 0x000fe2000000002d */
[CC--:B------:R-:W-:Y:S01]  /*1120*/  FFMA R44, R32.reuse, R26.reuse, R44 ;  /* 0x0000001a202c7223 */ /* 0x0c0fe2000000002c */
[C---:B------:R-:W-:Y:S01]  /*1130*/  FFMA R43, R33.reuse, R26, R43 ;  /* 0x0000001a212b7223 */ /* 0x040fe2000000002b */
[-C--:B------:R-:W-:Y:S01]  /*1140*/  FFMA R48, R32, R10.reuse, R48 ;  /* 0x0000000a20307223 */ /* 0x080fe20000000030 */
[-C--:B------:R-:W-:Y:S01]  /*1150*/  FFMA R47, R33, R10.reuse, R47 ;  /* 0x0000000a212f7223 */ /* 0x080fe2000000002f */
[-C--:B------:R-:W-:Y:S01]  /*1160*/  FFMA R46, R34, R10.reuse, R46 ;  /* 0x0000000a222e7223 */ /* 0x080fe2000000002e */
[----:B------:R-:W-:Y:S01]  /*1170*/  FFMA R50, R35, R10, R50 ;  /* 0x0000000a23327223 */ /* 0x000fe20000000032 */
[-C--:B------:R-:W-:Y:S01]  /*1180*/  FFMA R28, R32, R14.reuse, R28 ;  /* 0x0000000e201c7223 */ /* 0x080fe2000000001c */
[-C--:B------:R-:W-:Y:S01]  /*1190*/  FFMA R33, R33, R14.reuse, R8 ;  /* 0x0000000e21217223 */ /* 0x080fe20000000008 */
[-C--:B------:R-:W-:Y:S01]  /*11a0*/  FFMA R49, R34, R14.reuse, R49 ;  /* 0x0000000e22317223 */ /* 0x080fe20000000031 */
[----:B------:R-:W-:Y:S01]  /*11b0*/  FFMA R12, R35, R14, R12 ;  /* 0x0000000e230c7223 */ /* 0x000fe2000000000c */
[C---:B0-----:R-:W-:Y:S01]  /*11c0*/  FFMA R51, R16.reuse, R23, R51 ;  /* 0x0000001710337223 */ /* 0x041fe20000000033 */
[C---:B------:R-:W-:Y:S01]  /*11d0*/  FFMA R52, R23.reuse, R17, R52 ;  /* 0x0000001117347223 */ /* 0x040fe20000000034 */
[C---:B------:R-:W-:Y:S01]  /*11e0*/  FFMA R53, R23.reuse, R18, R53 ;  /* 0x0000001217357223 */ /* 0x040fe20000000035 */
[----:B------:R-:W-:Y:S01]  /*11f0*/  FFMA R45, R23, R19, R45 ;  /* 0x00000013172d7223 */ /* 0x000fe2000000002d */
[-C--:B------:R-:W-:Y:S01]  /*1200*/  FFMA R44, R16, R27.reuse, R44 ;  /* 0x0000001b102c7223 */ /* 0x080fe2000000002c */
[-C--:B------:R-:W-:Y:S01]  /*1210*/  FFMA R43, R17, R27.reuse, R43 ;  /* 0x0000001b112b7223 */ /* 0x080fe2000000002b */
[-C--:B------:R-:W-:Y:S01]  /*1220*/  FFMA R29, R18, R27.reuse, R20 ;  /* 0x0000001b121d7223 */ /* 0x080fe20000000014 */
[----:B------:R-:W-:Y:S01]  /*1230*/  FFMA R30, R19, R27, R24 ;  /* 0x0000001b131e7223 */ /* 0x000fe20000000018 */
[----:B------:R-:W-:Y:S01]  /*1240*/  LDS.128 R20, [R5+0xc0] ;  /* 0x0000c00005147984 */ /* 0x000fe20000000c00 */
[-C--:B------:R-:W-:Y:S01]  /*1250*/  FFMA R48, R16, R11.reuse, R48 ;  /* 0x0000000b10307223 */ /* 0x080fe20000000030 */
[-C--:B------:R-:W-:Y:S01]  /*1260*/  FFMA R47, R17, R11.reuse, R47 ;  /* 0x0000000b112f7223 */ /* 0x080fe2000000002f */
[-C--:B------:R-:W-:Y:S01]  /*1270*/  FFMA R46, R18, R11.reuse, R46 ;  /* 0x0000000b122e7223 */ /* 0x080fe2000000002e */
[----:B------:R-:W0:Y:S01]  /*1280*/  LDS.128 R24, [R0+-0x70] ;  /* 0xffff900000187984 */ /* 0x000e220000000c00 */
[----:B------:R-:W-:Y:S01]  /*1290*/  FFMA R50, R19, R11, R50 ;  /* 0x0000000b13327223 */ /* 0x000fe20000000032 */
[-C--:B------:R-:W-:Y:S01]  /*12a0*/  FFMA R28, R16, R15.reuse, R28 ;  /* 0x0000000f101c7223 */ /* 0x080fe2000000001c */
[-C--:B------:R-:W-:Y:S01]  /*12b0*/  FFMA R33, R17, R15.reuse, R33 ;  /* 0x0000000f11217223 */ /* 0x080fe20000000021 */
[----:B------:R-:W1:Y:S01]  /*12c0*/  LDS.128 R8, [R0+-0x30] ;  /* 0xffffd00000087984 */ /* 0x000e620000000c00 */
[-C--:B------:R-:W-:Y:S01]  /*12d0*/  FFMA R49, R18, R15.reuse, R49 ;  /* 0x0000000f12317223 */ /* 0x080fe20000000031 */
[----:B------:R-:W-:-:S02]  /*12e0*/  FFMA R32, R19, R15, R12 ;  /* 0x0000000f13207223 */ /* 0x000fc4000000000c */
[----:B------:R-:W2:Y:S04]  /*12f0*/  LDS.128 R16, [R0+0x50] ;  /* 0x0000500000107984 */ /* 0x000ea80000000c00 */
[----:B------:R3:W4:Y:S02]  /*1300*/  LDS.128 R12, [R0+0x10] ;  /* 0x00001000000c7984 */ /* 0x0007240000000c00 */
[----:B---3--:R-:W-:Y:S01]  /*1310*/  IADD3 R0, PT, PT, R0, 0x20, RZ ;  /* 0x0000002000007810 */ /* 0x008fe20007ffe0ff */
[C---:B0-----:R-:W-:Y:S01]  /*1320*/  FFMA R51, R24.reuse, R20, R51 ;  /* 0x0000001418337223 */ /* 0x041fe20000000033 */
[C---:B------:R-:W-:Y:S01]  /*1330*/  FFMA R52, R24.reuse, R21, R52 ;  /* 0x0000001518347223 */ /* 0x040fe20000000034 */
[C---:B------:R-:W-:Y:S01]  /*1340*/  FFMA R53, R24.reuse, R22, R53 ;  /* 0x0000001618357223 */ /* 0x040fe20000000035 */
[----:B------:R-:W-:Y:S01]  /*1350*/  FFMA R45, R24, R23, R45 ;  /* 0x00000017182d7223 */ /* 0x000fe2000000002d */
[----:B-1----:R-:W-:Y:S01]  /*1360*/  FFMA R44, R20, R8, R44 ;  /* 0x00000008142c7223 */ /* 0x002fe2000000002c */
[C---:B------:R-:W-:Y:S01]  /*1370*/  FFMA R43, R8.reuse, R21, R43 ;  /* 0x00000015082b7223 */ /* 0x040fe2000000002b */
[C---:B------:R-:W-:Y:S01]  /*1380*/  FFMA R24, R8.reuse, R22, R29 ;  /* 0x0000001608187223 */ /* 0x040fe2000000001d */
[----:B------:R-:W-:Y:S01]  /*1390*/  FFMA R8, R8, R23, R30 ;  /* 0x0000001708087223 */ /* 0x000fe2000000001e */
[----:B--2---:R-:W-:Y:S01]  /*13a0*/  FFMA R34, R20, R16, R28 ;  /* 0x0000001014227223 */ /* 0x004fe2000000001c */
[----:B------:R-:W-:Y:S01]  /*13b0*/  FFMA R49, R16, R22, R49 ;  /* 0x0000001610317223 */ /* 0x000fe20000000031 */
[----:B------:R-:W0:Y:S01]  /*13c0*/  LDS.128 R28, [R5+0x100] ;  /* 0x00010000051c7984 */ /* 0x000e220000000c00 */
[----:B----4-:R-:W-:Y:S01]  /*13d0*/  FFMA R48, R20, R12, R48 ;  /* 0x0000000c14307223 */ /* 0x010fe20000000030 */
[C---:B------:R-:W-:Y:S01]  /*13e0*/  FFMA R47, R12.reuse, R21, R47 ;  /* 0x000000150c2f7223 */ /* 0x040fe2000000002f */
[C---:B------:R-:W-:Y:S01]  /*13f0*/  FFMA R46, R12.reuse, R22, R46 ;  /* 0x000000160c2e7223 */ /* 0x040fe2000000002e */
[----:B------:R-:W-:Y:S01]  /*1400*/  FFMA R50, R12, R23, R50 ;  /* 0x000000170c327223 */ /* 0x000fe20000000032 */
[C---:B------:R-:W-:Y:S01]  /*1410*/  FFMA R12, R16.reuse, R21, R33 ;  /* 0x00000015100c7223 */ /* 0x040fe20000000021 */
[----:B------:R-:W-:-:S02]  /*1420*/  FFMA R16, R16, R23, R32 ;  /* 0x0000001710107223 */ /* 0x000fc40000000020 */
[----:B------:R-:W1:Y:S01]  /*1430*/  LDS.128 R20, [R5+0x140] ;  /* 0x0001400005147984 */ /* 0x000e620000000c00 */
[C---:B0-----:R-:W-:Y:S01]  /*1440*/  FFMA R51, R28.reuse, R25, R51 ;  /* 0x000000191c337223 */ /* 0x041fe20000000033 */
[C---:B------:R-:W-:Y:S01]  /*1450*/  FFMA R44, R28.reuse, R9, R44 ;  /* 0x000000091c2c7223 */ /* 0x040fe2000000002c */
[C---:B------:R-:W-:Y:S01]  /*1460*/  FFMA R48, R28.reuse, R13, R48 ;  /* 0x0000000d1c307223 */ /* 0x040fe20000000030 */
[----:B------:R-:W-:Y:S01]  /*1470*/  FFMA R28, R28, R17, R34 ;  /* 0x000000111c1c7223 */ /* 0x000fe20000000022 */
[C---:B------:R-:W-:Y:S01]  /*1480*/  FFMA R52, R25.reuse, R29, R52 ;  /* 0x0000001d19347223 */ /* 0x040fe20000000034 */
[----:B------:R0:W2:Y:S01]  /*1490*/  LDS.128 R32, [R5+0x180] ;  /* 0x0001800005207984 */ /* 0x0000a20000000c00 */
[C---:B------:R-:W-:Y:S01]  /*14a0*/  FFMA R53, R25.reuse, R30, R53 ;  /* 0x0000001e19357223 */ /* 0x040fe20000000035 */
[----:B------:R-:W-:Y:S01]  /*14b0*/  FFMA R45, R25, R31, R45 ;  /* 0x0000001f192d7223 */ /* 0x000fe2000000002d */
[-C--:B------:R-:W-:Y:S01]  /*14c0*/  FFMA R43, R29, R9.reuse, R43 ;  /* 0x000000091d2b7223 */ /* 0x080fe2000000002b */
[CC--:B------:R-:W-:Y:S01]  /*14d0*/  FFMA R24, R30.reuse, R9.reuse, R24 ;  /* 0x000000091e187223 */ /* 0x0c0fe20000000018 */
[----:B------:R-:W-:Y:S01]  /*14e0*/  FFMA R8, R31, R9, R8 ;  /* 0x000000091f087223 */ /* 0x000fe20000000008 */
[-C--:B------:R-:W-:Y:S01]  /*14f0*/  FFMA R47, R29, R13.reuse, R47 ;  /* 0x0000000d1d2f7223 */ /* 0x080fe2000000002f */
[CC--:B------:R-:W-:Y:S01]  /*1500*/  FFMA R46, R30.reuse, R13.reuse, R46 ;  /* 0x0000000d1e2e7223 */ /* 0x0c0fe2000000002e */
[----:B------:R-:W-:Y:S01]  /*1510*/  FFMA R50, R31, R13, R50 ;  /* 0x0000000d1f327223 */ /* 0x000fe20000000032 */
[-C--:B------:R-:W-:Y:S01]  /*1520*/  FFMA R12, R29, R17.reuse, R12 ;  /* 0x000000111d0c7223 */ /* 0x080fe2000000000c */
[-C--:B------:R-:W-:Y:S01]  /*1530*/  FFMA R49, R30, R17.reuse, R49 ;  /* 0x000000111e317223 */ /* 0x080fe20000000031 */
[----:B------:R-:W-:Y:S01]  /*1540*/  FFMA R16, R31, R17, R16 ;  /* 0x000000111f107223 */ /* 0x000fe20000000010 */
[----:B-1----:R-:W-:Y:S01]  /*1550*/  FFMA R51, R20, R26, R51 ;  /* 0x0000001a14337223 */ /* 0x002fe20000000033 */
[C---:B------:R-:W-:Y:S01]  /*1560*/  FFMA R52, R26.reuse, R21, R52 ;  /* 0x000000151a347223 */ /* 0x040fe20000000034 */
[C---:B------:R-:W-:Y:S01]  /*1570*/  FFMA R53, R26.reuse, R22, R53 ;  /* 0x000000161a357223 */ /* 0x040fe20000000035 */
[----:B------:R-:W-:Y:S01]  /*1580*/  FFMA R45, R26, R23, R45 ;  /* 0x000000171a2d7223 */ /* 0x000fe2000000002d */
        /* <DEDUP_REMOVED lines=12> */
[----:B0-----:R-:W-:Y:S01]  /*1650*/  IADD3 R5, PT, PT, R5, 0x200, RZ ;  /* 0x0000020005057810 */ /* 0x001fe20007ffe0ff */
[C---:B--2---:R-:W-:Y:S01]  /*1660*/  FFMA R30, R32.reuse, R27, R51 ;  /* 0x0000001b201e7223 */ /* 0x044fe20000000033 */
        /* <DEDUP_REMOVED lines=15> */
[----:B------:R-:W-:Y:S06]  /*1760*/  BRA.U UP0, `(.L_x_1) ;  /* 0xfffffff500ac7547 */ /* 0x000fec000b83ffff */
[----:B------:R-:W-:Y:S01]  /*1770*/  UIADD3 UR4, UPT, UPT, UR4, 0xf, URZ ;  /* 0x0000000f04047890 */ /* 0x000fe2000fffe0ff */
[----:B------:R-:W-:Y:S01]  /*1780*/  IADD3 R4, PT, PT, R4, 0x1, RZ ;  /* 0x0000000104047810 */ /* 0x000fe20007ffe0ff */
[----:B------:R-:W-:Y:S02]  /*1790*/  BAR.SYNC.DEFER_BLOCKING 0x0 ;  /* 0x0000000000007b1d */ /* 0x000fe40000010000 */
[----:B------:R-:W-:-:S06]  /*17a0*/  USHF.R.U32.HI UR4, URZ, 0x4, UR4 ;  /* 0x00000004ff047899 */ /* 0x000fcc0008011604 */
[----:B------:R-:W-:-:S13]  /*17b0*/  ISETP.NE.AND P0, PT, R4, UR4, PT ;  /* 0x0000000404007c0c */ /* 0x000fda000bf05270 */
[----:B------:R-:W-:Y:S05]  /*17c0*/  @P0 BRA `(.L_x_2) ;  /* 0xffffffe800a40947 */ /* 0x000fea000383ffff */
.L_x_0:
[----:B------:R-:W0:Y:S01]  /*17d0*/  LDC.64 R2, c[0x0][0x398] ;  /* 0x0000e600ff027b82 */ /* 0x000e220000000a00 */
[C---:B------:R-:W-:Y:S01]  /*17e0*/  IADD3 R0, PT, PT, R39.reuse, 0x1, RZ ;  /* 0x0000000127007810 */ /* 0x040fe20007ffe0ff */
[----:B------:R-:W-:Y:S01]  /*17f0*/  VIADD R6, R39, 0x2 ;  /* 0x0000000227067836 */ /* 0x000fe20000000000 */
[C---:B------:R-:W-:Y:S02]  /*1800*/  IADD3 R7, PT, PT, R40.reuse, 0x1, RZ ;  /* 0x0000000128077810 */ /* 0x040fe40007ffe0ff */
[----:B------:R-:W-:-:S03]  /*1810*/  IADD3 R9, PT, PT, R40, 0x2, RZ ;  /* 0x0000000228097810 */ /* 0x000fc60007ffe0ff */
[----:B------:R-:W1:Y:S01]  /*1820*/  LDC.64 R4, c[0x0][0x390] ;  /* 0x0000e400ff047b82 */ /* 0x000e620000000a00 */
[-C--:B0-----:R-:W-:Y:S02]  /*1830*/  ISETP.GE.AND P3, PT, R0, R3.reuse, PT ;  /* 0x000000030000720c */ /* 0x081fe40003f66270 */
[C---:B------:R-:W-:Y:S02]  /*1840*/  IADD3 R0, PT, PT, R39.reuse, 0x3, RZ ;  /* 0x0000000327007810 */ /* 0x040fe40007ffe0ff */
[-C--:B------:R-:W-:Y:S01]  /*1850*/  ISETP.GE.AND P4, PT, R39, R3.reuse, PT ;  /* 0x000000032700720c */ /* 0x080fe20003f86270 */
[-C--:B------:R-:W-:Y:S01]  /*1860*/  IMAD R39, R40, R3.reuse, R39 ;  /* 0x0000000328277224 */ /* 0x080fe200078e0227 */
[-C--:B------:R-:W-:Y:S02]  /*1870*/  ISETP.GE.AND P2, PT, R6, R3.reuse, PT ;  /* 0x000000030600720c */ /* 0x080fe40003f46270 */
[----:B------:R-:W-:Y:S01]  /*1880*/  ISETP.GE.AND P1, PT, R0, R3, PT ;  /* 0x000000030000720c */ /* 0x000fe20003f26270 */
[----:B-1----:R-:W-:Y:S01]  /*1890*/  IMAD.WIDE R4, R39, 0x4, R4 ;  /* 0x0000000427047825 */ /* 0x002fe200078e0204 */
[----:B------:R-:W-:-:S02]  /*18a0*/  ISETP.GE.AND P5, PT, R7, R2, PT ;  /* 0x000000020700720c */ /* 0x000fc40003fa6270 */
[----:B------:R-:W-:Y:S02]  /*18b0*/  ISETP.GE.AND P6, PT, R40, R2, PT ;  /* 0x000000022800720c */ /* 0x000fe40003fc6270 */
[----:B------:R-:W-:Y:S02]  /*18c0*/  FSEL R30, R30, RZ, !P4 ;  /* 0x000000ff1e1e7208 */ /* 0x000fe40006000000 */
[----:B------:R-:W-:Y:S02]  /*18d0*/  FSEL R29, R29, RZ, !P3 ;  /* 0x000000ff1d1d7208 */ /* 0x000fe40005800000 */
[----:B------:R-:W-:Y:S02]  /*18e0*/  FSEL R28, R28, RZ, !P2 ;  /* 0x000000ff1c1c7208 */ /* 0x000fe40005000000 */
[----:B------:R-:W-:Y:S02]  /*18f0*/  FSEL R45, R45, RZ, !P1 ;  /* 0x000000ff2d2d7208 */ /* 0x000fe40004800000 */
[----:B------:R-:W-:-:S02]  /*1900*/  IADD3 R7, PT, PT, R40, 0x3, RZ ;  /* 0x0000000328077810 */ /* 0x000fc40007ffe0ff */
[-C--:B------:R-:W-:Y:S02]  /*1910*/  ISETP.GE.AND P0, PT, R9, R2.reuse, PT ;  /* 0x000000020900720c */ /* 0x080fe40003f06270 */
[----:B------:R-:W-:Y:S02]  /*1920*/  FSEL R9, R30, RZ, !P6 ;  /* 0x000000ff1e097208 */ /* 0x000fe40007000000 */
[----:B------:R-:W-:Y:S02]  /*1930*/  FSEL R29, R29, RZ, !P6 ;  /* 0x000000ff1d1d7208 */ /* 0x000fe40007000000 */
[----:B------:R-:W-:Y:S01]  /*1940*/  FSEL R11, R28, RZ, !P6 ;  /* 0x000000ff1c0b7208 */ /* 0x000fe20007000000 */
[----:B------:R0:W-:Y:S01]  /*1950*/  STG.E desc[UR8][R4.64], R9 ;  /* 0x0000000904007986 */ /* 0x0001e2000c101908 */
[----:B------:R-:W-:Y:S02]  /*1960*/  FSEL R45, R45, RZ, !P6 ;  /* 0x000000ff2d2d7208 */ /* 0x000fe40007000000 */
[----:B------:R-:W-:Y:S01]  /*1970*/  ISETP.GE.AND P6, PT, R7, R2, PT ;  /* 0x000000020700720c */ /* 0x000fe20003fc6270 */
[----:B------:R-:W-:Y:S01]  /*1980*/  IMAD.WIDE R6, R3, 0x4, R4 ;  /* 0x0000000403067825 */ /* 0x000fe200078e0204 */
[----:B------:R-:W-:Y:S01]  /*1990*/  FSEL R44, R44, RZ, !P4 ;  /* 0x000000ff2c2c7208 */ /* 0x000fe20006000000 */
[----:B------:R-:W-:Y:S01]  /*19a0*/  STG.E desc[UR8][R4.64+0x4], R29 ;  /* 0x0000041d04007986 */ /* 0x000fe2000c101908 */
[----:B------:R-:W-:-:S02]  /*19b0*/  FSEL R43, R43, RZ, !P3 ;  /* 0x000000ff2b2b7208 */ /* 0x000fc40005800000 */
[----:B------:R-:W-:Y:S01]  /*19c0*/  FSEL R31, R31, RZ, !P2 ;  /* 0x000000ff1f1f7208 */ /* 0x000fe20005000000 */
[----:B------:R-:W-:Y:S01]  /*19d0*/  STG.E desc[UR8][R4.64+0x8], R11 ;  /* 0x0000080b04007986 */ /* 0x000fe2000c101908 */
[----:B------:R-:W-:Y:S02]  /*19e0*/  FSEL R49, R49, RZ, !P1 ;  /* 0x000000ff31317208 */ /* 0x000fe40004800000 */
[----:B------:R-:W-:Y:S01]  /*19f0*/  FSEL R48, R48, RZ, !P4 ;  /* 0x000000ff30307208 */ /* 0x000fe20006000000 */
[----:B------:R1:W-:Y:S01]  /*1a00*/  STG.E desc[UR8][R4.64+0xc], R45 ;  /* 0x00000c2d04007986 */ /* 0x0003e2000c101908 */
[----:B------:R-:W-:Y:S02]  /*1a10*/  FSEL R13, R44, RZ, !P5 ;  /* 0x000000ff2c0d7208 */ /* 0x000fe40006800000 */
[----:B------:R-:W-:Y:S02]  /*1a20*/  FSEL R43, R43, RZ, !P5 ;  /* 0x000000ff2b2b7208 */ /* 0x000fe40006800000 */
[----:B------:R-:W-:Y:S01]  /*1a30*/  FSEL R31, R31, RZ, !P5 ;  /* 0x000000ff1f1f7208 */ /* 0x000fe20006800000 */
[----:B------:R2:W-:Y:S01]  /*1a40*/  STG.E desc[UR8][R6.64], R13 ;  /* 0x0000000d06007986 */ /* 0x0005e2000c101908 */
[----:B------:R-:W-:-:S02]  /*1a50*/  FSEL R49, R49, RZ, !P5 ;  /* 0x000000ff31317208 */ /* 0x000fc40006800000 */
[----:B0-----:R-:W-:Y:S01]  /*1a60*/  FSEL R9, R48, RZ, !P0 ;  /* 0x000000ff30097208 */ /* 0x001fe20004000000 */
[----:B------:R-:W-:Y:S01]  /*1a70*/  STG.E desc[UR8][R6.64+0x4], R43 ;  /* 0x0000042b06007986 */ /* 0x000fe2000c101908 */
[----:B------:R-:W-:Y:S01]  /*1a80*/  FSEL R47, R47, RZ, !P3 ;  /* 0x000000ff2f2f7208 */ /* 0x000fe20005800000 */
[----:B-1----:R-:W-:Y:S01]  /*1a90*/  IMAD.WIDE R4, R3, 0x4, R6 ;  /* 0x0000000403047825 */ /* 0x002fe200078e0206 */
[----:B------:R-:W-:Y:S01]  /*1aa0*/  FSEL R46, R46, RZ, !P2 ;  /* 0x000000ff2e2e7208 */ /* 0x000fe20005000000 */
[----:B------:R-:W-:Y:S01]  /*1ab0*/  STG.E desc[UR8][R6.64+0x8], R31 ;  /* 0x0000081f06007986 */ /* 0x000fe2000c101908 */
[----:B------:R-:W-:Y:S02]  /*1ac0*/  FSEL R50, R50, RZ, !P1 ;  /* 0x000000ff32327208 */ /* 0x000fe40004800000 */
[----:B------:R-:W-:Y:S01]  /*1ad0*/  FSEL R32, R32, RZ, !P4 ;  /* 0x000000ff20207208 */ /* 0x000fe20006000000 */
[----:B------:R0:W-:Y:S01]  /*1ae0*/  STG.E desc[UR8][R6.64+0xc], R49 ;  /* 0x00000c3106007986 */ /* 0x0001e2000c101908 */
[----:B------:R-:W-:Y:S01]  /*1af0*/  FSEL R33, R33, RZ, !P3 ;  /* 0x000000ff21217208 */ /* 0x000fe20005800000 */
[----:B------:R-:W-:Y:S01]  /*1b00*/  IMAD.WIDE R2, R3, 0x4, R4 ;  /* 0x0000000403027825 */ /* 0x000fe200078e0204 */
[----:B------:R-:W-:Y:S01]  /*1b10*/  FSEL R34, R34, RZ, !P2 ;  /* 0x000000ff22227208 */ /* 0x000fe20005000000 */
[----:B------:R1:W-:Y:S01]  /*1b20*/  STG.E desc[UR8][R4.64], R9 ;  /* 0x0000000904007986 */ /* 0x0003e2000c101908 */
[----:B------:R-:W-:-:S02]  /*1b30*/  FSEL R35, R35, RZ, !P1 ;  /* 0x000000ff23237208 */ /* 0x000fc40004800000 */
[----:B------:R-:W-:Y:S02]  /*1b40*/  FSEL R47, R47, RZ, !P0 ;  /* 0x000000ff2f2f7208 */ /* 0x000fe40004000000 */
[----:B------:R-:W-:Y:S02]  /*1b50*/  FSEL R11, R46, RZ, !P0 ;  /* 0x000000ff2e0b7208 */ /* 0x000fe40004000000 */
[----:B--2---:R-:W-:Y:S01]  /*1b60*/  FSEL R13, R50, RZ, !P0 ;  /* 0x000000ff320d7208 */ /* 0x004fe20004000000 */
[----:B------:R-:W-:Y:S01]  /*1b70*/  STG.E desc[UR8][R4.64+0x4], R47 ;  /* 0x0000042f04007986 */ /* 0x000fe2000c101908 */
[----:B0-----:R-:W-:Y:S02]  /*1b80*/  FSEL R7, R32, RZ, !P6 ;  /* 0x000000ff20077208 */ /* 0x001fe40007000000 */
[----:B------:R-:W-:Y:S01]  /*1b90*/  FSEL R33, R33, RZ, !P6 ;  /* 0x000000ff21217208 */ /* 0x000fe20007000000 */
[----:B------:R-:W-:Y:S01]  /*1ba0*/  STG.E desc[UR8][R4.64+0x8], R11 ;  /* 0x0000080b04007986 */ /* 0x000fe2000c101908 */
[----:B-1----:R-:W-:-:S02]  /*1bb0*/  FSEL R9, R34, RZ, !P6 ;  /* 0x000000ff22097208 */ /* 0x002fc40007000000 */
[----:B------:R-:W-:Y:S01]  /*1bc0*/  FSEL R35, R35, RZ, !P6 ;  /* 0x000000ff23237208 */ /* 0x000fe20007000000 */
[----:B------:R-:W-:Y:S04]  /*1bd0*/  STG.E desc[UR8][R4.64+0xc], R13 ;  /* 0x00000c0d04007986 */ /* 0x000fe8000c101908 */
[----:B------:R-:W-:Y:S04]  /*1be0*/  STG.E desc[UR8][R2.64], R7 ;  /* 0x0000000702007986 */ /* 0x000fe8000c101908 */
[----:B------:R-:W-:Y:S04]  /*1bf0*/  STG.E desc[UR8][R2.64+0x4], R33 ;  /* 0x0000042102007986 */ /* 0x000fe8000c101908 */
[----:B------:R-:W-:Y:S04]  /*1c00*/  STG.E desc[UR8][R2.64+0x8], R9 ;  /* 0x0000080902007986 */ /* 0x000fe8000c101908 */
[----:B------:R-:W-:Y:S01]  /*1c10*/  STG.E desc[UR8][R2.64+0xc], R35 ;  /* 0x00000c2302007986 */ /* 0x000fe2000c101908 */
[----:B------:R-:W-:Y:S05]  /*1c20*/  EXIT ;  /* 0x000000000000794d */ /* 0x000fea0003800000 */
.L_x_3:
[----:B------:R-:W-:-:S00]  /*1c30*/  BRA `(.L_x_3) ;  /* 0xfffffffc00fc7947 */ /* 0x000fc0000383ffff */
[----:B------:R-:W-:-:S00]  /*1c40*/  NOP ;  /* 0x0000000000007918 */ /* 0x000fc00000000000 */
        /* <DEDUP_REMOVED lines=11> */
.L_x_4:


//--------------------- .nv.shared._Z24sgemm_tiled_register_4x4PKfS0_Pfiii --------------------------
	.section	.nv.shared._Z24sgemm_tiled_register_4x4PKfS0_Pfiii,"aw",@nobits
	.sectionflags	@""
	.align	4
.nv.shared._Z24sgemm_tiled_register_4x4PKfS0_Pfiii:
	.zero		3072


//--------------------- .nv.shared.reserved.0     --------------------------
	.section	.nv.shared.reserved.0,"aw",@nobits
	.weak		__nv_reservedSMEM_offset_0_alias
	.size		__nv_reservedSMEM_offset_0_alias, 0, 64
	.other		__nv_reservedSMEM_offset_0_alias,@"STO_CUDA_RESERVED_SHARED STV_DEFAULT"
__nv_reservedSMEM_offset_0_alias:
	.zero		0
	.zero		64


//--------------------- .nv.constant0._Z24sgemm_tiled_register_4x4PKfS0_Pfiii --------------------------
	.section	.nv.constant0._Z24sgemm_tiled_register_4x4PKfS0_Pfiii,"a",@progbits
	.sectionflags	@""
	.align	4
.nv.constant0._Z24sgemm_tiled_register_4x4PKfS0_Pfiii:
	.zero		932


//--------------------- SYMBOLS --------------------------

	.type		.nv.reservedSmem.offset0,@object
	.size		.nv.reservedSmem.offset0,0x4
	.type		.nv.reservedSmem.cap,@object
	.size		.nv.reservedSmem.cap,0x4
